	.target	sm_80

	.elftype	@"ET_EXEC"


//--------------------- .note.nv.tkinfo           --------------------------
	.section	.note.nv.tkinfo,"",@"SHT_NOTE"
	.sectionflags	@"SHF_NOTE_NV_TKINFO"
	.tkinfo
        /*0018*/ 	.word	0x00000002
        /*0030*/ 	.string	""
        /*0030*/ 	.string	"ptxas"
        /*0030*/ 	.string	"Cuda compilation tools, release 13.0, V13.0.88"
        /*0030*/ 	.string	"Build cuda_13.0.r13.0/compiler.36424714_0"
        /*0030*/ 	.string	"-arch sm_80 -m 64 "



//--------------------- .note.nv.cuinfo           --------------------------
	.section	.note.nv.cuinfo,"",@"SHT_NOTE"
	.sectionflags	@"SHF_NOTE_NV_CUINFO"
        /*0018*/ 	.short	0x0002
        /*001a*/ 	.short	0x0050
        /*001c*/ 	.short	0x0082
	.zero		2


//--------------------- .nv.info                  --------------------------
	.section	.nv.info,"",@"SHT_CUDA_INFO"
	.align	4


	//----- nvinfo : EIATTR_REGCOUNT
	.align		4
        /*0000*/ 	.byte	0x04, 0x2f
        /*0002*/ 	.short	(.L_29 - .L_28)
	.align		4
.L_28:
        /*0004*/ 	.word	index@(_Z25multi_tensor_apply_kernelI18TensorListMetadataILi5EE17LAMBStage1FunctorIfffEJPfffffffEEvlPViT_T0_DpT1_)
        /*0008*/ 	.word	0x00000030


	//----- nvinfo : EIATTR_FRAME_SIZE
	.align		4
.L_29:
        /*000c*/ 	.byte	0x04, 0x11
        /*000e*/ 	.short	(.L_31 - .L_30)
	.align		4
.L_30:
        /*0010*/ 	.word	index@(_Z25multi_tensor_apply_kernelI18TensorListMetadataILi5EE17LAMBStage1FunctorIfffEJPfffffffEEvlPViT_T0_DpT1_)
        /*0014*/ 	.word	0x00000000


	//----- nvinfo : EIATTR_REGCOUNT
	.align		4
.L_31:
        /*0018*/ 	.byte	0x04, 0x2f
        /*001a*/ 	.short	(.L_33 - .L_32)
	.align		4
.L_32:
        /*001c*/ 	.word	index@(_Z25multi_tensor_apply_kernelI18TensorListMetadataILi5EE17LAMBStage1FunctorIffN3c104HalfEEJPfffffffEEvlPViT_T0_DpT1_)
        /*0020*/ 	.word	0x00000030


	//----- nvinfo : EIATTR_FRAME_SIZE
	.align		4
.L_33:
        /*0024*/ 	.byte	0x04, 0x11
        /*0026*/ 	.short	(.L_35 - .L_34)
	.align		4
.L_34:
        /*0028*/ 	.word	index@(_Z25multi_tensor_apply_kernelI18TensorListMetadataILi5EE17LAMBStage1FunctorIffN3c104HalfEEJPfffffffEEvlPViT_T0_DpT1_)
        /*002c*/ 	.word	0x00000000


	//----- nvinfo : EIATTR_REGCOUNT
	.align		4
.L_35:
        /*0030*/ 	.byte	0x04, 0x2f
        /*0032*/ 	.short	(.L_37 - .L_36)
	.align		4
.L_36:
        /*0034*/ 	.word	index@(_Z25multi_tensor_apply_kernelI18TensorListMetadataILi5EE17LAMBStage1FunctorIfN3c104HalfEfEJPfffffffEEvlPViT_T0_DpT1_)
        /*0038*/ 	.word	0x00000030


	//----- nvinfo : EIATTR_FRAME_SIZE
	.align		4
.L_37:
        /*003c*/ 	.byte	0x04, 0x11
        /*003e*/ 	.short	(.L_39 - .L_38)
	.align		4
.L_38:
        /*0040*/ 	.word	index@(_Z25multi_tensor_apply_kernelI18TensorListMetadataILi5EE17LAMBStage1FunctorIfN3c104HalfEfEJPfffffffEEvlPViT_T0_DpT1_)
        /*0044*/ 	.word	0x00000000


	//----- nvinfo : EIATTR_REGCOUNT
	.align		4
.L_39:
        /*0048*/ 	.byte	0x04, 0x2f
        /*004a*/ 	.short	(.L_41 - .L_40)
	.align		4
.L_40:
        /*004c*/ 	.word	index@(_Z25multi_tensor_apply_kernelI18TensorListMetadataILi5EE17LAMBStage1FunctorIfN3c104HalfES4_EJPfffffffEEvlPViT_T0_DpT1_)
        /*0050*/ 	.word	0x00000030


	//----- nvinfo : EIATTR_FRAME_SIZE
	.align		4
.L_41:
        /*0054*/ 	.byte	0x04, 0x11
        /*0056*/ 	.short	(.L_43 - .L_42)
	.align		4
.L_42:
        /*0058*/ 	.word	index@(_Z25multi_tensor_apply_kernelI18TensorListMetadataILi5EE17LAMBStage1FunctorIfN3c104HalfES4_EJPfffffffEEvlPViT_T0_DpT1_)
        /*005c*/ 	.word	0x00000000


	//----- nvinfo : EIATTR_REGCOUNT
	.align		4
.L_43:
        /*0060*/ 	.byte	0x04, 0x2f
        /*0062*/ 	.short	(.L_45 - .L_44)
	.align		4
.L_44:
        /*0064*/ 	.word	index@(_Z25multi_tensor_apply_kernelI18TensorListMetadataILi5EE17LAMBStage1FunctorIN3c104HalfEffEJPfffffffEEvlPViT_T0_DpT1_)
        /*0068*/ 	.word	0x00000030


	//----- nvinfo : EIATTR_FRAME_SIZE
	.align		4
.L_45:
        /*006c*/ 	.byte	0x04, 0x11
        /*006e*/ 	.short	(.L_47 - .L_46)
	.align		4
.L_46:
        /*0070*/ 	.word	index@(_Z25multi_tensor_apply_kernelI18TensorListMetadataILi5EE17LAMBStage1FunctorIN3c104HalfEffEJPfffffffEEvlPViT_T0_DpT1_)
        /*0074*/ 	.word	0x00000000


	//----- nvinfo : EIATTR_REGCOUNT
	.align		4
.L_47:
        /*0078*/ 	.byte	0x04, 0x2f
        /*007a*/ 	.short	(.L_49 - .L_48)
	.align		4
.L_48:
        /*007c*/ 	.word	index@(_Z25multi_tensor_apply_kernelI18TensorListMetadataILi5EE17LAMBStage1FunctorIN3c104HalfEfS4_EJPfffffffEEvlPViT_T0_DpT1_)
        /*0080*/ 	.word	0x00000030


	//----- nvinfo : EIATTR_FRAME_SIZE
	.align		4
.L_49:
        /*0084*/ 	.byte	0x04, 0x11
        /*0086*/ 	.short	(.L_51 - .L_50)
	.align		4
.L_50:
        /*0088*/ 	.word	index@(_Z25multi_tensor_apply_kernelI18TensorListMetadataILi5EE17LAMBStage1FunctorIN3c104HalfEfS4_EJPfffffffEEvlPViT_T0_DpT1_)
        /*008c*/ 	.word	0x00000000


	//----- nvinfo : EIATTR_REGCOUNT
	.align		4
.L_51:
        /*0090*/ 	.byte	0x04, 0x2f
        /*0092*/ 	.short	(.L_53 - .L_52)
	.align		4
.L_52:
        /*0094*/ 	.word	index@(_Z25multi_tensor_apply_kernelI18TensorListMetadataILi5EE17LAMBStage1FunctorIN3c104HalfES4_fEJPfffffffEEvlPViT_T0_DpT1_)
        /*0098*/ 	.word	0x00000030


	//----- nvinfo : EIATTR_FRAME_SIZE
	.align		4
.L_53:
        /*009c*/ 	.byte	0x04, 0x11
        /*009e*/ 	.short	(.L_55 - .L_54)
	.align		4
.L_54:
        /*00a0*/ 	.word	index@(_Z25multi_tensor_apply_kernelI18TensorListMetadataILi5EE17LAMBStage1FunctorIN3c104HalfES4_fEJPfffffffEEvlPViT_T0_DpT1_)
        /*00a4*/ 	.word	0x00000000


	//----- nvinfo : EIATTR_REGCOUNT
	.align		4
.L_55:
        /*00a8*/ 	.byte	0x04, 0x2f
        /*00aa*/ 	.short	(.L_57 - .L_56)
	.align		4
.L_56:
        /*00ac*/ 	.word	index@(_Z25multi_tensor_apply_kernelI18TensorListMetadataILi5EE17LAMBStage1FunctorIN3c104HalfES4_S4_EJPfffffffEEvlPViT_T0_DpT1_)
        /*00b0*/ 	.word	0x00000030


	//----- nvinfo : EIATTR_FRAME_SIZE
	.align		4
.L_57:
        /*00b4*/ 	.byte	0x04, 0x11
        /*00b6*/ 	.short	(.L_59 - .L_58)
	.align		4
.L_58:
        /*00b8*/ 	.word	index@(_Z25multi_tensor_apply_kernelI18TensorListMetadataILi5EE17LAMBStage1FunctorIN3c104HalfES4_S4_EJPfffffffEEvlPViT_T0_DpT1_)
        /*00bc*/ 	.word	0x00000000


	//----- nvinfo : EIATTR_MIN_STACK_SIZE
	.align		4
.L_59:
        /*00c0*/ 	.byte	0x04, 0x12
        /*00c2*/ 	.short	(.L_61 - .L_60)
	.align		4
.L_60:
        /*00c4*/ 	.word	index@(_Z25multi_tensor_apply_kernelI18TensorListMetadataILi5EE17LAMBStage1FunctorIN3c104HalfES4_S4_EJPfffffffEEvlPViT_T0_DpT1_)
        /*00c8*/ 	.word	0x00000000


	//----- nvinfo : EIATTR_MIN_STACK_SIZE
	.align		4
.L_61:
        /*00cc*/ 	.byte	0x04, 0x12
        /*00ce*/ 	.short	(.L_63 - .L_62)
	.align		4
.L_62:
        /*00d0*/ 	.word	index@(_Z25multi_tensor_apply_kernelI18TensorListMetadataILi5EE17LAMBStage1FunctorIN3c104HalfES4_fEJPfffffffEEvlPViT_T0_DpT1_)
        /*00d4*/ 	.word	0x00000000


	//----- nvinfo : EIATTR_MIN_STACK_SIZE
	.align		4
.L_63:
        /*00d8*/ 	.byte	0x04, 0x12
        /*00da*/ 	.short	(.L_65 - .L_64)
	.align		4
.L_64:
        /*00dc*/ 	.word	index@(_Z25multi_tensor_apply_kernelI18TensorListMetadataILi5EE17LAMBStage1FunctorIN3c104HalfEfS4_EJPfffffffEEvlPViT_T0_DpT1_)
        /*00e0*/ 	.word	0x00000000


	//----- nvinfo : EIATTR_MIN_STACK_SIZE
	.align		4
.L_65:
        /*00e4*/ 	.byte	0x04, 0x12
        /*00e6*/ 	.short	(.L_67 - .L_66)
	.align		4
.L_66:
        /*00e8*/ 	.word	index@(_Z25multi_tensor_apply_kernelI18TensorListMetadataILi5EE17LAMBStage1FunctorIN3c104HalfEffEJPfffffffEEvlPViT_T0_DpT1_)
        /*00ec*/ 	.word	0x00000000


	//----- nvinfo : EIATTR_MIN_STACK_SIZE
	.align		4
.L_67:
        /*00f0*/ 	.byte	0x04, 0x12
        /*00f2*/ 	.short	(.L_69 - .L_68)
	.align		4
.L_68:
        /*00f4*/ 	.word	index@(_Z25multi_tensor_apply_kernelI18TensorListMetadataILi5EE17LAMBStage1FunctorIfN3c104HalfES4_EJPfffffffEEvlPViT_T0_DpT1_)
        /*00f8*/ 	.word	0x00000000


	//----- nvinfo : EIATTR_MIN_STACK_SIZE
	.align		4
.L_69:
        /*00fc*/ 	.byte	0x04, 0x12
        /*00fe*/ 	.short	(.L_71 - .L_70)
	.align		4
.L_70:
        /*0100*/ 	.word	index@(_Z25multi_tensor_apply_kernelI18TensorListMetadataILi5EE17LAMBStage1FunctorIfN3c104HalfEfEJPfffffffEEvlPViT_T0_DpT1_)
        /*0104*/ 	.word	0x00000000


	//----- nvinfo : EIATTR_MIN_STACK_SIZE
	.align		4
.L_71:
        /*0108*/ 	.byte	0x04, 0x12
        /*010a*/ 	.short	(.L_73 - .L_72)
	.align		4
.L_72:
        /*010c*/ 	.word	index@(_Z25multi_tensor_apply_kernelI18TensorListMetadataILi5EE17LAMBStage1FunctorIffN3c104HalfEEJPfffffffEEvlPViT_T0_DpT1_)
        /*0110*/ 	.word	0x00000000


	//----- nvinfo : EIATTR_MIN_STACK_SIZE
	.align		4
.L_73:
        /*0114*/ 	.byte	0x04, 0x12
        /*0116*/ 	.short	(.L_75 - .L_74)
	.align		4
.L_74:
        /*0118*/ 	.word	index@(_Z25multi_tensor_apply_kernelI18TensorListMetadataILi5EE17LAMBStage1FunctorIfffEJPfffffffEEvlPViT_T0_DpT1_)
        /*011c*/ 	.word	0x00000000
.L_75:


//--------------------- .nv.info._Z25multi_tensor_apply_kernelI18TensorListMetadataILi5EE17LAMBStage1FunctorIN3c104HalfES4_S4_EJPfffffffEEvlPViT_T0_DpT1_ --------------------------
	.section	.nv.info._Z25multi_tensor_apply_kernelI18TensorListMetadataILi5EE17LAMBStage1FunctorIN3c104HalfES4_S4_EJPfffffffEEvlPViT_T0_DpT1_,"",@"SHT_CUDA_INFO"
	.sectionflags	@""
	.align	4


	//----- nvinfo : EIATTR_CUDA_API_VERSION
	.align		4
        /*0000*/ 	.byte	0x04, 0x37
        /*0002*/ 	.short	(.L_77 - .L_76)
.L_76:
        /*0004*/ 	.word	0x00000082


	//----- nvinfo : EIATTR_SW2861232_WAR
	.align		4
.L_77:
        /*0008*/ 	.byte	0x01, 0x35
	.zero		2


	//----- nvinfo : EIATTR_PARAM_CBANK
	.align		4
        /*000c*/ 	.byte	0x04, 0x0a
        /*000e*/ 	.short	(.L_79 - .L_78)
	.align		4
.L_78:
        /*0010*/ 	.word	index@(.nv.constant0._Z25multi_tensor_apply_kernelI18TensorListMetadataILi5EE17LAMBStage1FunctorIN3c104HalfES4_S4_EJPfffffffEEvlPViT_T0_DpT1_)
        /*0014*/ 	.short	0x0160
        /*0016*/ 	.short	0x0c20


	//----- nvinfo : EIATTR_CBANK_PARAM_SIZE
	.align		4
.L_79:
        /*0018*/ 	.byte	0x03, 0x19
        /*001a*/ 	.short	0x0c20


	//----- nvinfo : EIATTR_KPARAM_INFO
	.align		4
        /*001c*/ 	.byte	0x04, 0x17
        /*001e*/ 	.short	(.L_81 - .L_80)
.L_80:
        /*0020*/ 	.word	0x00000000
        /*0024*/ 	.short	0x000a
        /*0026*/ 	.short	0x0c1c
        /*0028*/ 	.byte	0x00, 0xf0, 0x11, 0x00


	//----- nvinfo : EIATTR_KPARAM_INFO
	.align		4
.L_81:
        /*002c*/ 	.byte	0x04, 0x17
        /*002e*/ 	.short	(.L_83 - .L_82)
.L_82:
        /*0030*/ 	.word	0x00000000
        /*0034*/ 	.short	0x0009
        /*0036*/ 	.short	0x0c18
        /*0038*/ 	.byte	0x00, 0xf0, 0x11, 0x00


	//----- nvinfo : EIATTR_KPARAM_INFO
	.align		4
.L_83:
        /*003c*/ 	.byte	0x04, 0x17
        /*003e*/ 	.short	(.L_85 - .L_84)
.L_84:
        /*0040*/ 	.word	0x00000000
        /*0044*/ 	.short	0x0008
        /*0046*/ 	.short	0x0c14
        /*0048*/ 	.byte	0x00, 0xf0, 0x11, 0x00


	//----- nvinfo : EIATTR_KPARAM_INFO
	.align		4
.L_85:
        /*004c*/ 	.byte	0x04, 0x17
        /*004e*/ 	.short	(.L_87 - .L_86)
.L_86:
        /*0050*/ 	.word	0x00000000
        /*0054*/ 	.short	0x0007
        /*0056*/ 	.short	0x0c10
        /*0058*/ 	.byte	0x00, 0xf0, 0x11, 0x00


	//----- nvinfo : EIATTR_KPARAM_INFO
	.align		4
.L_87:
        /*005c*/ 	.byte	0x04, 0x17
        /*005e*/ 	.short	(.L_89 - .L_88)
.L_88:
        /*0060*/ 	.word	0x00000000
        /*0064*/ 	.short	0x0006
        /*0066*/ 	.short	0x0c0c
        /*0068*/ 	.byte	0x00, 0xf0, 0x11, 0x00


	//----- nvinfo : EIATTR_KPARAM_INFO
	.align		4
.L_89:
        /*006c*/ 	.byte	0x04, 0x17
        /*006e*/ 	.short	(.L_91 - .L_90)
.L_90:
        /*0070*/ 	.word	0x00000000
        /*0074*/ 	.short	0x0005
        /*0076*/ 	.short	0x0c08
        /*0078*/ 	.byte	0x00, 0xf0, 0x11, 0x00


	//----- nvinfo : EIATTR_KPARAM_INFO
	.align		4
.L_91:
        /*007c*/ 	.byte	0x04, 0x17
        /*007e*/ 	.short	(.L_93 - .L_92)
.L_92:
        /*0080*/ 	.word	0x00000000
        /*0084*/ 	.short	0x0004
        /*0086*/ 	.short	0x0c00
        /*0088*/ 	.byte	0x00, 0xf0, 0x21, 0x00


	//----- nvinfo : EIATTR_KPARAM_INFO
	.align		4
.L_93:
        /*008c*/ 	.byte	0x04, 0x17
        /*008e*/ 	.short	(.L_95 - .L_94)
.L_94:
        /*0090*/ 	.word	0x00000000
        /*0094*/ 	.short	0x0003
        /*0096*/ 	.short	0x0bf8
        /*0098*/ 	.byte	0x00, 0xf0, 0x05, 0x00


	//----- nvinfo : EIATTR_KPARAM_INFO
	.align		4
.L_95:
        /*009c*/ 	.byte	0x04, 0x17
        /*009e*/ 	.short	(.L_97 - .L_96)
.L_96:
        /*00a0*/ 	.word	0x00000000
        /*00a4*/ 	.short	0x0002
        /*00a6*/ 	.short	0x0010
        /*00a8*/ 	.byte	0x00, 0xf0, 0xa1, 0x2f


	//----- nvinfo : EIATTR_KPARAM_INFO
	.align		4
.L_97:
        /*00ac*/ 	.byte	0x04, 0x17
        /*00ae*/ 	.short	(.L_99 - .L_98)
.L_98:
        /*00b0*/ 	.word	0x00000000
        /*00b4*/ 	.short	0x0001
        /*00b6*/ 	.short	0x0008
        /*00b8*/ 	.byte	0x00, 0xf0, 0x21, 0x00


	//----- nvinfo : EIATTR_KPARAM_INFO
	.align		4
.L_99:
        /*00bc*/ 	.byte	0x04, 0x17
        /*00be*/ 	.short	(.L_101 - .L_100)
.L_100:
        /*00c0*/ 	.word	0x00000000
        /*00c4*/ 	.short	0x0000
        /*00c6*/ 	.short	0x0000
        /*00c8*/ 	.byte	0x00, 0xf0, 0x21, 0x00


	//----- nvinfo : EIATTR_MAXREG_COUNT
	.align		4
.L_101:
        /*00cc*/ 	.byte	0x03, 0x1b
        /*00ce*/ 	.short	0x00ff


	//----- nvinfo : EIATTR_MERCURY_ISA_VERSION
	.align		4
        /*00d0*/ 	.byte	0x03, 0x5f
        /*00d2*/ 	.short	0x0000


	//----- nvinfo : EIATTR_EXIT_INSTR_OFFSETS
	.align		4
        /*00d4*/ 	.byte	0x04, 0x1c
        /*00d6*/ 	.short	(.L_103 - .L_102)


	//   ....[0]....
.L_102:
        /*00d8*/ 	.word	0x00000110


	//   ....[1]....
        /*00dc*/ 	.word	0x00001250


	//----- nvinfo : EIATTR_CRS_STACK_SIZE
	.align		4
.L_103:
        /*00e0*/ 	.byte	0x04, 0x1e
        /*00e2*/ 	.short	(.L_105 - .L_104)
.L_104:
        /*00e4*/ 	.word	0x00000000
.L_105:


//--------------------- .nv.info._Z25multi_tensor_apply_kernelI18TensorListMetadataILi5EE17LAMBStage1FunctorIN3c104HalfES4_fEJPfffffffEEvlPViT_T0_DpT1_ --------------------------
	.section	.nv.info._Z25multi_tensor_apply_kernelI18TensorListMetadataILi5EE17LAMBStage1FunctorIN3c104HalfES4_fEJPfffffffEEvlPViT_T0_DpT1_,"",@"SHT_CUDA_INFO"
	.sectionflags	@""
	.align	4


	//----- nvinfo : EIATTR_CUDA_API_VERSION
	.align		4
        /*0000*/ 	.byte	0x04, 0x37
        /*0002*/ 	.short	(.L_107 - .L_106)
.L_106:
        /*0004*/ 	.word	0x00000082


	//----- nvinfo : EIATTR_SW2861232_WAR
	.align		4
.L_107:
        /*0008*/ 	.byte	0x01, 0x35
	.zero		2


	//----- nvinfo : EIATTR_PARAM_CBANK
	.align		4
        /*000c*/ 	.byte	0x04, 0x0a
        /*000e*/ 	.short	(.L_109 - .L_108)
	.align		4
.L_108:
        /*0010*/ 	.word	index@(.nv.constant0._Z25multi_tensor_apply_kernelI18TensorListMetadataILi5EE17LAMBStage1FunctorIN3c104HalfES4_fEJPfffffffEEvlPViT_T0_DpT1_)
        /*0014*/ 	.short	0x0160
        /*0016*/ 	.short	0x0c20


	//----- nvinfo : EIATTR_CBANK_PARAM_SIZE
	.align		4
.L_109:
        /*0018*/ 	.byte	0x03, 0x19
        /*001a*/ 	.short	0x0c20


	//----- nvinfo : EIATTR_KPARAM_INFO
	.align		4
        /*001c*/ 	.byte	0x04, 0x17
        /*001e*/ 	.short	(.L_111 - .L_110)
.L_110:
        /*0020*/ 	.word	0x00000000
        /*0024*/ 	.short	0x000a
        /*0026*/ 	.short	0x0c1c
        /*0028*/ 	.byte	0x00, 0xf0, 0x11, 0x00


	//----- nvinfo : EIATTR_KPARAM_INFO
	.align		4
.L_111:
        /*002c*/ 	.byte	0x04, 0x17
        /*002e*/ 	.short	(.L_113 - .L_112)
.L_112:
        /*0030*/ 	.word	0x00000000
        /*0034*/ 	.short	0x0009
        /*0036*/ 	.short	0x0c18
        /*0038*/ 	.byte	0x00, 0xf0, 0x11, 0x00


	//----- nvinfo : EIATTR_KPARAM_INFO
	.align		4
.L_113:
        /*003c*/ 	.byte	0x04, 0x17
        /*003e*/ 	.short	(.L_115 - .L_114)
.L_114:
        /*0040*/ 	.word	0x00000000
        /*0044*/ 	.short	0x0008
        /*0046*/ 	.short	0x0c14
        /*0048*/ 	.byte	0x00, 0xf0, 0x11, 0x00


	//----- nvinfo : EIATTR_KPARAM_INFO
	.align		4
.L_115:
        /*004c*/ 	.byte	0x04, 0x17
        /*004e*/ 	.short	(.L_117 - .L_116)
.L_116:
        /*0050*/ 	.word	0x00000000
        /*0054*/ 	.short	0x0007
        /*0056*/ 	.short	0x0c10
        /*0058*/ 	.byte	0x00, 0xf0, 0x11, 0x00


	//----- nvinfo : EIATTR_KPARAM_INFO
	.align		4
.L_117:
        /*005c*/ 	.byte	0x04, 0x17
        /*005e*/ 	.short	(.L_119 - .L_118)
.L_118:
        /*0060*/ 	.word	0x00000000
        /*0064*/ 	.short	0x0006
        /*0066*/ 	.short	0x0c0c
        /*0068*/ 	.byte	0x00, 0xf0, 0x11, 0x00


	//----- nvinfo : EIATTR_KPARAM_INFO
	.align		4
.L_119:
        /*006c*/ 	.byte	0x04, 0x17
        /*006e*/ 	.short	(.L_121 - .L_120)
.L_120:
        /*0070*/ 	.word	0x00000000
        /*0074*/ 	.short	0x0005
        /*0076*/ 	.short	0x0c08
        /*0078*/ 	.byte	0x00, 0xf0, 0x11, 0x00


	//----- nvinfo : EIATTR_KPARAM_INFO
	.align		4
.L_121:
        /*007c*/ 	.byte	0x04, 0x17
        /*007e*/ 	.short	(.L_123 - .L_122)
.L_122:
        /*0080*/ 	.word	0x00000000
        /*0084*/ 	.short	0x0004
        /*0086*/ 	.short	0x0c00
        /*0088*/ 	.byte	0x00, 0xf0, 0x21, 0x00


	//----- nvinfo : EIATTR_KPARAM_INFO
	.align		4
.L_123:
        /*008c*/ 	.byte	0x04, 0x17
        /*008e*/ 	.short	(.L_125 - .L_124)
.L_124:
        /*0090*/ 	.word	0x00000000
        /*0094*/ 	.short	0x0003
        /*0096*/ 	.short	0x0bf8
        /*0098*/ 	.byte	0x00, 0xf0, 0x05, 0x00


	//----- nvinfo : EIATTR_KPARAM_INFO
	.align		4
.L_125:
        /*009c*/ 	.byte	0x04, 0x17
        /*009e*/ 	.short	(.L_127 - .L_126)
.L_126:
        /*00a0*/ 	.word	0x00000000
        /*00a4*/ 	.short	0x0002
        /*00a6*/ 	.short	0x0010
        /*00a8*/ 	.byte	0x00, 0xf0, 0xa1, 0x2f


	//----- nvinfo : EIATTR_KPARAM_INFO
	.align		4
.L_127:
        /*00ac*/ 	.byte	0x04, 0x17
        /*00ae*/ 	.short	(.L_129 - .L_128)
.L_128:
        /*00b0*/ 	.word	0x00000000
        /*00b4*/ 	.short	0x0001
        /*00b6*/ 	.short	0x0008
        /*00b8*/ 	.byte	0x00, 0xf0, 0x21, 0x00


	//----- nvinfo : EIATTR_KPARAM_INFO
	.align		4
.L_129:
        /*00bc*/ 	.byte	0x04, 0x17
        /*00be*/ 	.short	(.L_131 - .L_130)
.L_130:
        /*00c0*/ 	.word	0x00000000
        /*00c4*/ 	.short	0x0000
        /*00c6*/ 	.short	0x0000
        /*00c8*/ 	.byte	0x00, 0xf0, 0x21, 0x00


	//----- nvinfo : EIATTR_MAXREG_COUNT
	.align		4
.L_131:
        /*00cc*/ 	.byte	0x03, 0x1b
        /*00ce*/ 	.short	0x00ff


	//----- nvinfo : EIATTR_MERCURY_ISA_VERSION
	.align		4
        /*00d0*/ 	.byte	0x03, 0x5f
        /*00d2*/ 	.short	0x0000


	//----- nvinfo : EIATTR_EXIT_INSTR_OFFSETS
	.align		4
        /*00d4*/ 	.byte	0x04, 0x1c
        /*00d6*/ 	.short	(.L_133 - .L_132)


	//   ....[0]....
.L_132:
        /*00d8*/ 	.word	0x00000110


	//   ....[1]....
        /*00dc*/ 	.word	0x00001290


	//----- nvinfo : EIATTR_CRS_STACK_SIZE
	.align		4
.L_133:
        /*00e0*/ 	.byte	0x04, 0x1e
        /*00e2*/ 	.short	(.L_135 - .L_134)
.L_134:
        /*00e4*/ 	.word	0x00000000
.L_135:


//--------------------- .nv.info._Z25multi_tensor_apply_kernelI18TensorListMetadataILi5EE17LAMBStage1FunctorIN3c104HalfEfS4_EJPfffffffEEvlPViT_T0_DpT1_ --------------------------
	.section	.nv.info._Z25multi_tensor_apply_kernelI18TensorListMetadataILi5EE17LAMBStage1FunctorIN3c104HalfEfS4_EJPfffffffEEvlPViT_T0_DpT1_,"",@"SHT_CUDA_INFO"
	.sectionflags	@""
	.align	4


	//----- nvinfo : EIATTR_CUDA_API_VERSION
	.align		4
        /*0000*/ 	.byte	0x04, 0x37
        /*0002*/ 	.short	(.L_137 - .L_136)
.L_136:
        /*0004*/ 	.word	0x00000082


	//----- nvinfo : EIATTR_SW2861232_WAR
	.align		4
.L_137:
        /*0008*/ 	.byte	0x01, 0x35
	.zero		2


	//----- nvinfo : EIATTR_PARAM_CBANK
	.align		4
        /*000c*/ 	.byte	0x04, 0x0a
        /*000e*/ 	.short	(.L_139 - .L_138)
	.align		4
.L_138:
        /*0010*/ 	.word	index@(.nv.constant0._Z25multi_tensor_apply_kernelI18TensorListMetadataILi5EE17LAMBStage1FunctorIN3c104HalfEfS4_EJPfffffffEEvlPViT_T0_DpT1_)
        /*0014*/ 	.short	0x0160
        /*0016*/ 	.short	0x0c20


	//----- nvinfo : EIATTR_CBANK_PARAM_SIZE
	.align		4
.L_139:
        /*0018*/ 	.byte	0x03, 0x19
        /*001a*/ 	.short	0x0c20


	//----- nvinfo : EIATTR_KPARAM_INFO
	.align		4
        /*001c*/ 	.byte	0x04, 0x17
        /*001e*/ 	.short	(.L_141 - .L_140)
.L_140:
        /*0020*/ 	.word	0x00000000
        /*0024*/ 	.short	0x000a
        /*0026*/ 	.short	0x0c1c
        /*0028*/ 	.byte	0x00, 0xf0, 0x11, 0x00


	//----- nvinfo : EIATTR_KPARAM_INFO
	.align		4
.L_141:
        /*002c*/ 	.byte	0x04, 0x17
        /*002e*/ 	.short	(.L_143 - .L_142)
.L_142:
        /*0030*/ 	.word	0x00000000
        /*0034*/ 	.short	0x0009
        /*0036*/ 	.short	0x0c18
        /*0038*/ 	.byte	0x00, 0xf0, 0x11, 0x00


	//----- nvinfo : EIATTR_KPARAM_INFO
	.align		4
.L_143:
        /*003c*/ 	.byte	0x04, 0x17
        /*003e*/ 	.short	(.L_145 - .L_144)
.L_144:
        /*0040*/ 	.word	0x00000000
        /*0044*/ 	.short	0x0008
        /*0046*/ 	.short	0x0c14
        /*0048*/ 	.byte	0x00, 0xf0, 0x11, 0x00


	//----- nvinfo : EIATTR_KPARAM_INFO
	.align		4
.L_145:
        /*004c*/ 	.byte	0x04, 0x17
        /*004e*/ 	.short	(.L_147 - .L_146)
.L_146:
        /*0050*/ 	.word	0x00000000
        /*0054*/ 	.short	0x0007
        /*0056*/ 	.short	0x0c10
        /*0058*/ 	.byte	0x00, 0xf0, 0x11, 0x00


	//----- nvinfo : EIATTR_KPARAM_INFO
	.align		4
.L_147:
        /*005c*/ 	.byte	0x04, 0x17
        /*005e*/ 	.short	(.L_149 - .L_148)
.L_148:
        /*0060*/ 	.word	0x00000000
        /*0064*/ 	.short	0x0006
        /*0066*/ 	.short	0x0c0c
        /*0068*/ 	.byte	0x00, 0xf0, 0x11, 0x00


	//----- nvinfo : EIATTR_KPARAM_INFO
	.align		4
.L_149:
        /*006c*/ 	.byte	0x04, 0x17
        /*006e*/ 	.short	(.L_151 - .L_150)
.L_150:
        /*0070*/ 	.word	0x00000000
        /*0074*/ 	.short	0x0005
        /*0076*/ 	.short	0x0c08
        /*0078*/ 	.byte	0x00, 0xf0, 0x11, 0x00


	//----- nvinfo : EIATTR_KPARAM_INFO
	.align		4
.L_151:
        /*007c*/ 	.byte	0x04, 0x17
        /*007e*/ 	.short	(.L_153 - .L_152)
.L_152:
        /*0080*/ 	.word	0x00000000
        /*0084*/ 	.short	0x0004
        /*0086*/ 	.short	0x0c00
        /*0088*/ 	.byte	0x00, 0xf0, 0x21, 0x00


	//----- nvinfo : EIATTR_KPARAM_INFO
	.align		4
.L_153:
        /*008c*/ 	.byte	0x04, 0x17
        /*008e*/ 	.short	(.L_155 - .L_154)
.L_154:
        /*0090*/ 	.word	0x00000000
        /*0094*/ 	.short	0x0003
        /*0096*/ 	.short	0x0bf8
        /*0098*/ 	.byte	0x00, 0xf0, 0x05, 0x00


	//----- nvinfo : EIATTR_KPARAM_INFO
	.align		4
.L_155:
        /*009c*/ 	.byte	0x04, 0x17
        /*009e*/ 	.short	(.L_157 - .L_156)
.L_156:
        /*00a0*/ 	.word	0x00000000
        /*00a4*/ 	.short	0x0002
        /*00a6*/ 	.short	0x0010
        /*00a8*/ 	.byte	0x00, 0xf0, 0xa1, 0x2f


	//----- nvinfo : EIATTR_KPARAM_INFO
	.align		4
.L_157:
        /*00ac*/ 	.byte	0x04, 0x17
        /*00ae*/ 	.short	(.L_159 - .L_158)
.L_158:
        /*00b0*/ 	.word	0x00000000
        /*00b4*/ 	.short	0x0001
        /*00b6*/ 	.short	0x0008
        /*00b8*/ 	.byte	0x00, 0xf0, 0x21, 0x00


	//----- nvinfo : EIATTR_KPARAM_INFO
	.align		4
.L_159:
        /*00bc*/ 	.byte	0x04, 0x17
        /*00be*/ 	.short	(.L_161 - .L_160)
.L_160:
        /*00c0*/ 	.word	0x00000000
        /*00c4*/ 	.short	0x0000
        /*00c6*/ 	.short	0x0000
        /*00c8*/ 	.byte	0x00, 0xf0, 0x21, 0x00


	//----- nvinfo : EIATTR_MAXREG_COUNT
	.align		4
.L_161:
        /*00cc*/ 	.byte	0x03, 0x1b
        /*00ce*/ 	.short	0x00ff


	//----- nvinfo : EIATTR_MERCURY_ISA_VERSION
	.align		4
        /*00d0*/ 	.byte	0x03, 0x5f
        /*00d2*/ 	.short	0x0000


	//----- nvinfo : EIATTR_EXIT_INSTR_OFFSETS
	.align		4
        /*00d4*/ 	.byte	0x04, 0x1c
        /*00d6*/ 	.short	(.L_163 - .L_162)


	//   ....[0]....
.L_162:
        /*00d8*/ 	.word	0x00000110


	//   ....[1]....
        /*00dc*/ 	.word	0x00000e50


	//----- nvinfo : EIATTR_CRS_STACK_SIZE
	.align		4
.L_163:
        /*00e0*/ 	.byte	0x04, 0x1e
        /*00e2*/ 	.short	(.L_165 - .L_164)
.L_164:
        /*00e4*/ 	.word	0x00000000
.L_165:


//--------------------- .nv.info._Z25multi_tensor_apply_kernelI18TensorListMetadataILi5EE17LAMBStage1FunctorIN3c104HalfEffEJPfffffffEEvlPViT_T0_DpT1_ --------------------------
	.section	.nv.info._Z25multi_tensor_apply_kernelI18TensorListMetadataILi5EE17LAMBStage1FunctorIN3c104HalfEffEJPfffffffEEvlPViT_T0_DpT1_,"",@"SHT_CUDA_INFO"
	.sectionflags	@""
	.align	4


	//----- nvinfo : EIATTR_CUDA_API_VERSION
	.align		4
        /*0000*/ 	.byte	0x04, 0x37
        /*0002*/ 	.short	(.L_167 - .L_166)
.L_166:
        /*0004*/ 	.word	0x00000082


	//----- nvinfo : EIATTR_SW2861232_WAR
	.align		4
.L_167:
        /*0008*/ 	.byte	0x01, 0x35
	.zero		2


	//----- nvinfo : EIATTR_PARAM_CBANK
	.align		4
        /*000c*/ 	.byte	0x04, 0x0a
        /*000e*/ 	.short	(.L_169 - .L_168)
	.align		4
.L_168:
        /*0010*/ 	.word	index@(.nv.constant0._Z25multi_tensor_apply_kernelI18TensorListMetadataILi5EE17LAMBStage1FunctorIN3c104HalfEffEJPfffffffEEvlPViT_T0_DpT1_)
        /*0014*/ 	.short	0x0160
        /*0016*/ 	.short	0x0c20


	//----- nvinfo : EIATTR_CBANK_PARAM_SIZE
	.align		4
.L_169:
        /*0018*/ 	.byte	0x03, 0x19
        /*001a*/ 	.short	0x0c20


	//----- nvinfo : EIATTR_KPARAM_INFO
	.align		4
        /*001c*/ 	.byte	0x04, 0x17
        /*001e*/ 	.short	(.L_171 - .L_170)
.L_170:
        /*0020*/ 	.word	0x00000000
        /*0024*/ 	.short	0x000a
        /*0026*/ 	.short	0x0c1c
        /*0028*/ 	.byte	0x00, 0xf0, 0x11, 0x00


	//----- nvinfo : EIATTR_KPARAM_INFO
	.align		4
.L_171:
        /*002c*/ 	.byte	0x04, 0x17
        /*002e*/ 	.short	(.L_173 - .L_172)
.L_172:
        /*0030*/ 	.word	0x00000000
        /*0034*/ 	.short	0x0009
        /*0036*/ 	.short	0x0c18
        /*0038*/ 	.byte	0x00, 0xf0, 0x11, 0x00


	//----- nvinfo : EIATTR_KPARAM_INFO
	.align		4
.L_173:
        /*003c*/ 	.byte	0x04, 0x17
        /*003e*/ 	.short	(.L_175 - .L_174)
.L_174:
        /*0040*/ 	.word	0x00000000
        /*0044*/ 	.short	0x0008
        /*0046*/ 	.short	0x0c14
        /*0048*/ 	.byte	0x00, 0xf0, 0x11, 0x00


	//----- nvinfo : EIATTR_KPARAM_INFO
	.align		4
.L_175:
        /*004c*/ 	.byte	0x04, 0x17
        /*004e*/ 	.short	(.L_177 - .L_176)
.L_176:
        /*0050*/ 	.word	0x00000000
        /*0054*/ 	.short	0x0007
        /*0056*/ 	.short	0x0c10
        /*0058*/ 	.byte	0x00, 0xf0, 0x11, 0x00


	//----- nvinfo : EIATTR_KPARAM_INFO
	.align		4
.L_177:
        /*005c*/ 	.byte	0x04, 0x17
        /*005e*/ 	.short	(.L_179 - .L_178)
.L_178:
        /*0060*/ 	.word	0x00000000
        /*0064*/ 	.short	0x0006
        /*0066*/ 	.short	0x0c0c
        /*0068*/ 	.byte	0x00, 0xf0, 0x11, 0x00


	//----- nvinfo : EIATTR_KPARAM_INFO
	.align		4
.L_179:
        /*006c*/ 	.byte	0x04, 0x17
        /*006e*/ 	.short	(.L_181 - .L_180)
.L_180:
        /*0070*/ 	.word	0x00000000
        /*0074*/ 	.short	0x0005
        /*0076*/ 	.short	0x0c08
        /*0078*/ 	.byte	0x00, 0xf0, 0x11, 0x00


	//----- nvinfo : EIATTR_KPARAM_INFO
	.align		4
.L_181:
        /*007c*/ 	.byte	0x04, 0x17
        /*007e*/ 	.short	(.L_183 - .L_182)
.L_182:
        /*0080*/ 	.word	0x00000000
        /*0084*/ 	.short	0x0004
        /*0086*/ 	.short	0x0c00
        /*0088*/ 	.byte	0x00, 0xf0, 0x21, 0x00


	//----- nvinfo : EIATTR_KPARAM_INFO
	.align		4
.L_183:
        /*008c*/ 	.byte	0x04, 0x17
        /*008e*/ 	.short	(.L_185 - .L_184)
.L_184:
        /*0090*/ 	.word	0x00000000
        /*0094*/ 	.short	0x0003
        /*0096*/ 	.short	0x0bf8
        /*0098*/ 	.byte	0x00, 0xf0, 0x05, 0x00


	//----- nvinfo : EIATTR_KPARAM_INFO
	.align		4
.L_185:
        /*009c*/ 	.byte	0x04, 0x17
        /*009e*/ 	.short	(.L_187 - .L_186)
.L_186:
        /*00a0*/ 	.word	0x00000000
        /*00a4*/ 	.short	0x0002
        /*00a6*/ 	.short	0x0010
        /*00a8*/ 	.byte	0x00, 0xf0, 0xa1, 0x2f


	//----- nvinfo : EIATTR_KPARAM_INFO
	.align		4
.L_187:
        /*00ac*/ 	.byte	0x04, 0x17
        /*00ae*/ 	.short	(.L_189 - .L_188)
.L_188:
        /*00b0*/ 	.word	0x00000000
        /*00b4*/ 	.short	0x0001
        /*00b6*/ 	.short	0x0008
        /*00b8*/ 	.byte	0x00, 0xf0, 0x21, 0x00


	//----- nvinfo : EIATTR_KPARAM_INFO
	.align		4
.L_189:
        /*00bc*/ 	.byte	0x04, 0x17
        /*00be*/ 	.short	(.L_191 - .L_190)
.L_190:
        /*00c0*/ 	.word	0x00000000
        /*00c4*/ 	.short	0x0000
        /*00c6*/ 	.short	0x0000
        /*00c8*/ 	.byte	0x00, 0xf0, 0x21, 0x00


	//----- nvinfo : EIATTR_MAXREG_COUNT
	.align		4
.L_191:
        /*00cc*/ 	.byte	0x03, 0x1b
        /*00ce*/ 	.short	0x00ff


	//----- nvinfo : EIATTR_MERCURY_ISA_VERSION
	.align		4
        /*00d0*/ 	.byte	0x03, 0x5f
        /*00d2*/ 	.short	0x0000


	//----- nvinfo : EIATTR_EXIT_INSTR_OFFSETS
	.align		4
        /*00d4*/ 	.byte	0x04, 0x1c
        /*00d6*/ 	.short	(.L_193 - .L_192)


	//   ....[0]....
.L_192:
        /*00d8*/ 	.word	0x00000110


	//   ....[1]....
        /*00dc*/ 	.word	0x00000df0


	//----- nvinfo : EIATTR_CRS_STACK_SIZE
	.align		4
.L_193:
        /*00e0*/ 	.byte	0x04, 0x1e
        /*00e2*/ 	.short	(.L_195 - .L_194)
.L_194:
        /*00e4*/ 	.word	0x00000000
.L_195:


//--------------------- .nv.info._Z25multi_tensor_apply_kernelI18TensorListMetadataILi5EE17LAMBStage1FunctorIfN3c104HalfES4_EJPfffffffEEvlPViT_T0_DpT1_ --------------------------
	.section	.nv.info._Z25multi_tensor_apply_kernelI18TensorListMetadataILi5EE17LAMBStage1FunctorIfN3c104HalfES4_EJPfffffffEEvlPViT_T0_DpT1_,"",@"SHT_CUDA_INFO"
	.sectionflags	@""
	.align	4


	//----- nvinfo : EIATTR_CUDA_API_VERSION
	.align		4
        /*0000*/ 	.byte	0x04, 0x37
        /*0002*/ 	.short	(.L_197 - .L_196)
.L_196:
        /*0004*/ 	.word	0x00000082


	//----- nvinfo : EIATTR_SW2861232_WAR
	.align		4
.L_197:
        /*0008*/ 	.byte	0x01, 0x35
	.zero		2


	//----- nvinfo : EIATTR_PARAM_CBANK
	.align		4
        /*000c*/ 	.byte	0x04, 0x0a
        /*000e*/ 	.short	(.L_199 - .L_198)
	.align		4
.L_198:
        /*0010*/ 	.word	index@(.nv.constant0._Z25multi_tensor_apply_kernelI18TensorListMetadataILi5EE17LAMBStage1FunctorIfN3c104HalfES4_EJPfffffffEEvlPViT_T0_DpT1_)
        /*0014*/ 	.short	0x0160
        /*0016*/ 	.short	0x0c20


	//----- nvinfo : EIATTR_CBANK_PARAM_SIZE
	.align		4
.L_199:
        /*0018*/ 	.byte	0x03, 0x19
        /*001a*/ 	.short	0x0c20


	//----- nvinfo : EIATTR_KPARAM_INFO
	.align		4
        /*001c*/ 	.byte	0x04, 0x17
        /*001e*/ 	.short	(.L_201 - .L_200)
.L_200:
        /*0020*/ 	.word	0x00000000
        /*0024*/ 	.short	0x000a
        /*0026*/ 	.short	0x0c1c
        /*0028*/ 	.byte	0x00, 0xf0, 0x11, 0x00


	//----- nvinfo : EIATTR_KPARAM_INFO
	.align		4
.L_201:
        /*002c*/ 	.byte	0x04, 0x17
        /*002e*/ 	.short	(.L_203 - .L_202)
.L_202:
        /*0030*/ 	.word	0x00000000
        /*0034*/ 	.short	0x0009
        /*0036*/ 	.short	0x0c18
        /*0038*/ 	.byte	0x00, 0xf0, 0x11, 0x00


	//----- nvinfo : EIATTR_KPARAM_INFO
	.align		4
.L_203:
        /*003c*/ 	.byte	0x04, 0x17
        /*003e*/ 	.short	(.L_205 - .L_204)
.L_204:
        /*0040*/ 	.word	0x00000000
        /*0044*/ 	.short	0x0008
        /*0046*/ 	.short	0x0c14
        /*0048*/ 	.byte	0x00, 0xf0, 0x11, 0x00


	//----- nvinfo : EIATTR_KPARAM_INFO
	.align		4
.L_205:
        /*004c*/ 	.byte	0x04, 0x17
        /*004e*/ 	.short	(.L_207 - .L_206)
.L_206:
        /*0050*/ 	.word	0x00000000
        /*0054*/ 	.short	0x0007
        /*0056*/ 	.short	0x0c10
        /*0058*/ 	.byte	0x00, 0xf0, 0x11, 0x00


	//----- nvinfo : EIATTR_KPARAM_INFO
	.align		4
.L_207:
        /*005c*/ 	.byte	0x04, 0x17
        /*005e*/ 	.short	(.L_209 - .L_208)
.L_208:
        /*0060*/ 	.word	0x00000000
        /*0064*/ 	.short	0x0006
        /*0066*/ 	.short	0x0c0c
        /*0068*/ 	.byte	0x00, 0xf0, 0x11, 0x00


	//----- nvinfo : EIATTR_KPARAM_INFO
	.align		4
.L_209:
        /*006c*/ 	.byte	0x04, 0x17
        /*006e*/ 	.short	(.L_211 - .L_210)
.L_210:
        /*0070*/ 	.word	0x00000000
        /*0074*/ 	.short	0x0005
        /*0076*/ 	.short	0x0c08
        /*0078*/ 	.byte	0x00, 0xf0, 0x11, 0x00


	//----- nvinfo : EIATTR_KPARAM_INFO
	.align		4
.L_211:
        /*007c*/ 	.byte	0x04, 0x17
        /*007e*/ 	.short	(.L_213 - .L_212)
.L_212:
        /*0080*/ 	.word	0x00000000
        /*0084*/ 	.short	0x0004
        /*0086*/ 	.short	0x0c00
        /*0088*/ 	.byte	0x00, 0xf0, 0x21, 0x00


	//----- nvinfo : EIATTR_KPARAM_INFO
	.align		4
.L_213:
        /*008c*/ 	.byte	0x04, 0x17
        /*008e*/ 	.short	(.L_215 - .L_214)
.L_214:
        /*0090*/ 	.word	0x00000000
        /*0094*/ 	.short	0x0003
        /*0096*/ 	.short	0x0bf8
        /*0098*/ 	.byte	0x00, 0xf0, 0x05, 0x00


	//----- nvinfo : EIATTR_KPARAM_INFO
	.align		4
.L_215:
        /*009c*/ 	.byte	0x04, 0x17
        /*009e*/ 	.short	(.L_217 - .L_216)
.L_216:
        /*00a0*/ 	.word	0x00000000
        /*00a4*/ 	.short	0x0002
        /*00a6*/ 	.short	0x0010
        /*00a8*/ 	.byte	0x00, 0xf0, 0xa1, 0x2f


	//----- nvinfo : EIATTR_KPARAM_INFO
	.align		4
.L_217:
        /*00ac*/ 	.byte	0x04, 0x17
        /*00ae*/ 	.short	(.L_219 - .L_218)
.L_218:
        /*00b0*/ 	.word	0x00000000
        /*00b4*/ 	.short	0x0001
        /*00b6*/ 	.short	0x0008
        /*00b8*/ 	.byte	0x00, 0xf0, 0x21, 0x00


	//----- nvinfo : EIATTR_KPARAM_INFO
	.align		4
.L_219:
        /*00bc*/ 	.byte	0x04, 0x17
        /*00be*/ 	.short	(.L_221 - .L_220)
.L_220:
        /*00c0*/ 	.word	0x00000000
        /*00c4*/ 	.short	0x0000
        /*00c6*/ 	.short	0x0000
        /*00c8*/ 	.byte	0x00, 0xf0, 0x21, 0x00


	//----- nvinfo : EIATTR_MAXREG_COUNT
	.align		4
.L_221:
        /*00cc*/ 	.byte	0x03, 0x1b
        /*00ce*/ 	.short	0x00ff


	//----- nvinfo : EIATTR_MERCURY_ISA_VERSION
	.align		4
        /*00d0*/ 	.byte	0x03, 0x5f
        /*00d2*/ 	.short	0x0000


	//----- nvinfo : EIATTR_EXIT_INSTR_OFFSETS
	.align		4
        /*00d4*/ 	.byte	0x04, 0x1c
        /*00d6*/ 	.short	(.L_223 - .L_222)


	//   ....[0]....
.L_222:
        /*00d8*/ 	.word	0x00000110


	//   ....[1]....
        /*00dc*/ 	.word	0x00001210


	//----- nvinfo : EIATTR_CRS_STACK_SIZE
	.align		4
.L_223:
        /*00e0*/ 	.byte	0x04, 0x1e
        /*00e2*/ 	.short	(.L_225 - .L_224)
.L_224:
        /*00e4*/ 	.word	0x00000000
.L_225:


//--------------------- .nv.info._Z25multi_tensor_apply_kernelI18TensorListMetadataILi5EE17LAMBStage1FunctorIfN3c104HalfEfEJPfffffffEEvlPViT_T0_DpT1_ --------------------------
	.section	.nv.info._Z25multi_tensor_apply_kernelI18TensorListMetadataILi5EE17LAMBStage1FunctorIfN3c104HalfEfEJPfffffffEEvlPViT_T0_DpT1_,"",@"SHT_CUDA_INFO"
	.sectionflags	@""
	.align	4


	//----- nvinfo : EIATTR_CUDA_API_VERSION
	.align		4
        /*0000*/ 	.byte	0x04, 0x37
        /*0002*/ 	.short	(.L_227 - .L_226)
.L_226:
        /*0004*/ 	.word	0x00000082


	//----- nvinfo : EIATTR_SW2861232_WAR
	.align		4
.L_227:
        /*0008*/ 	.byte	0x01, 0x35
	.zero		2


	//----- nvinfo : EIATTR_PARAM_CBANK
	.align		4
        /*000c*/ 	.byte	0x04, 0x0a
        /*000e*/ 	.short	(.L_229 - .L_228)
	.align		4
.L_228:
        /*0010*/ 	.word	index@(.nv.constant0._Z25multi_tensor_apply_kernelI18TensorListMetadataILi5EE17LAMBStage1FunctorIfN3c104HalfEfEJPfffffffEEvlPViT_T0_DpT1_)
        /*0014*/ 	.short	0x0160
        /*0016*/ 	.short	0x0c20


	//----- nvinfo : EIATTR_CBANK_PARAM_SIZE
	.align		4
.L_229:
        /*0018*/ 	.byte	0x03, 0x19
        /*001a*/ 	.short	0x0c20


	//----- nvinfo : EIATTR_KPARAM_INFO
	.align		4
        /*001c*/ 	.byte	0x04, 0x17
        /*001e*/ 	.short	(.L_231 - .L_230)
.L_230:
        /*0020*/ 	.word	0x00000000
        /*0024*/ 	.short	0x000a
        /*0026*/ 	.short	0x0c1c
        /*0028*/ 	.byte	0x00, 0xf0, 0x11, 0x00


	//----- nvinfo : EIATTR_KPARAM_INFO
	.align		4
.L_231:
        /*002c*/ 	.byte	0x04, 0x17
        /*002e*/ 	.short	(.L_233 - .L_232)
.L_232:
        /*0030*/ 	.word	0x00000000
        /*0034*/ 	.short	0x0009
        /*0036*/ 	.short	0x0c18
        /*0038*/ 	.byte	0x00, 0xf0, 0x11, 0x00


	//----- nvinfo : EIATTR_KPARAM_INFO
	.align		4
.L_233:
        /*003c*/ 	.byte	0x04, 0x17
        /*003e*/ 	.short	(.L_235 - .L_234)
.L_234:
        /*0040*/ 	.word	0x00000000
        /*0044*/ 	.short	0x0008
        /*0046*/ 	.short	0x0c14
        /*0048*/ 	.byte	0x00, 0xf0, 0x11, 0x00


	//----- nvinfo : EIATTR_KPARAM_INFO
	.align		4
.L_235:
        /*004c*/ 	.byte	0x04, 0x17
        /*004e*/ 	.short	(.L_237 - .L_236)
.L_236:
        /*0050*/ 	.word	0x00000000
        /*0054*/ 	.short	0x0007
        /*0056*/ 	.short	0x0c10
        /*0058*/ 	.byte	0x00, 0xf0, 0x11, 0x00


	//----- nvinfo : EIATTR_KPARAM_INFO
	.align		4
.L_237:
        /*005c*/ 	.byte	0x04, 0x17
        /*005e*/ 	.short	(.L_239 - .L_238)
.L_238:
        /*0060*/ 	.word	0x00000000
        /*0064*/ 	.short	0x0006
        /*0066*/ 	.short	0x0c0c
        /*0068*/ 	.byte	0x00, 0xf0, 0x11, 0x00


	//----- nvinfo : EIATTR_KPARAM_INFO
	.align		4
.L_239:
        /*006c*/ 	.byte	0x04, 0x17
        /*006e*/ 	.short	(.L_241 - .L_240)
.L_240:
        /*0070*/ 	.word	0x00000000
        /*0074*/ 	.short	0x0005
        /*0076*/ 	.short	0x0c08
        /*0078*/ 	.byte	0x00, 0xf0, 0x11, 0x00


	//----- nvinfo : EIATTR_KPARAM_INFO
	.align		4
.L_241:
        /*007c*/ 	.byte	0x04, 0x17
        /*007e*/ 	.short	(.L_243 - .L_242)
.L_242:
        /*0080*/ 	.word	0x00000000
        /*0084*/ 	.short	0x0004
        /*0086*/ 	.short	0x0c00
        /*0088*/ 	.byte	0x00, 0xf0, 0x21, 0x00


	//----- nvinfo : EIATTR_KPARAM_INFO
	.align		4
.L_243:
        /*008c*/ 	.byte	0x04, 0x17
        /*008e*/ 	.short	(.L_245 - .L_244)
.L_244:
        /*0090*/ 	.word	0x00000000
        /*0094*/ 	.short	0x0003
        /*0096*/ 	.short	0x0bf8
        /*0098*/ 	.byte	0x00, 0xf0, 0x05, 0x00


	//----- nvinfo : EIATTR_KPARAM_INFO
	.align		4
.L_245:
        /*009c*/ 	.byte	0x04, 0x17
        /*009e*/ 	.short	(.L_247 - .L_246)
.L_246:
        /*00a0*/ 	.word	0x00000000
        /*00a4*/ 	.short	0x0002
        /*00a6*/ 	.short	0x0010
        /*00a8*/ 	.byte	0x00, 0xf0, 0xa1, 0x2f


	//----- nvinfo : EIATTR_KPARAM_INFO
	.align		4
.L_247:
        /*00ac*/ 	.byte	0x04, 0x17
        /*00ae*/ 	.short	(.L_249 - .L_248)
.L_248:
        /*00b0*/ 	.word	0x00000000
        /*00b4*/ 	.short	0x0001
        /*00b6*/ 	.short	0x0008
        /*00b8*/ 	.byte	0x00, 0xf0, 0x21, 0x00


	//----- nvinfo : EIATTR_KPARAM_INFO
	.align		4
.L_249:
        /*00bc*/ 	.byte	0x04, 0x17
        /*00be*/ 	.short	(.L_251 - .L_250)
.L_250:
        /*00c0*/ 	.word	0x00000000
        /*00c4*/ 	.short	0x0000
        /*00c6*/ 	.short	0x0000
        /*00c8*/ 	.byte	0x00, 0xf0, 0x21, 0x00


	//----- nvinfo : EIATTR_MAXREG_COUNT
	.align		4
.L_251:
        /*00cc*/ 	.byte	0x03, 0x1b
        /*00ce*/ 	.short	0x00ff


	//----- nvinfo : EIATTR_MERCURY_ISA_VERSION
	.align		4
        /*00d0*/ 	.byte	0x03, 0x5f
        /*00d2*/ 	.short	0x0000


	//----- nvinfo : EIATTR_EXIT_INSTR_OFFSETS
	.align		4
        /*00d4*/ 	.byte	0x04, 0x1c
        /*00d6*/ 	.short	(.L_253 - .L_252)


	//   ....[0]....
.L_252:
        /*00d8*/ 	.word	0x00000110


	//   ....[1]....
        /*00dc*/ 	.word	0x00001250


	//----- nvinfo : EIATTR_CRS_STACK_SIZE
	.align		4
.L_253:
        /*00e0*/ 	.byte	0x04, 0x1e
        /*00e2*/ 	.short	(.L_255 - .L_254)
.L_254:
        /*00e4*/ 	.word	0x00000000
.L_255:


//--------------------- .nv.info._Z25multi_tensor_apply_kernelI18TensorListMetadataILi5EE17LAMBStage1FunctorIffN3c104HalfEEJPfffffffEEvlPViT_T0_DpT1_ --------------------------
	.section	.nv.info._Z25multi_tensor_apply_kernelI18TensorListMetadataILi5EE17LAMBStage1FunctorIffN3c104HalfEEJPfffffffEEvlPViT_T0_DpT1_,"",@"SHT_CUDA_INFO"
	.sectionflags	@""
	.align	4


	//----- nvinfo : EIATTR_CUDA_API_VERSION
	.align		4
        /*0000*/ 	.byte	0x04, 0x37
        /*0002*/ 	.short	(.L_257 - .L_256)
.L_256:
        /*0004*/ 	.word	0x00000082


	//----- nvinfo : EIATTR_SW2861232_WAR
	.align		4
.L_257:
        /*0008*/ 	.byte	0x01, 0x35
	.zero		2


	//----- nvinfo : EIATTR_PARAM_CBANK
	.align		4
        /*000c*/ 	.byte	0x04, 0x0a
        /*000e*/ 	.short	(.L_259 - .L_258)
	.align		4
.L_258:
        /*0010*/ 	.word	index@(.nv.constant0._Z25multi_tensor_apply_kernelI18TensorListMetadataILi5EE17LAMBStage1FunctorIffN3c104HalfEEJPfffffffEEvlPViT_T0_DpT1_)
        /*0014*/ 	.short	0x0160
        /*0016*/ 	.short	0x0c20


	//----- nvinfo : EIATTR_CBANK_PARAM_SIZE
	.align		4
.L_259:
        /*0018*/ 	.byte	0x03, 0x19
        /*001a*/ 	.short	0x0c20


	//----- nvinfo : EIATTR_KPARAM_INFO
	.align		4
        /*001c*/ 	.byte	0x04, 0x17
        /*001e*/ 	.short	(.L_261 - .L_260)
.L_260:
        /*0020*/ 	.word	0x00000000
        /*0024*/ 	.short	0x000a
        /*0026*/ 	.short	0x0c1c
        /*0028*/ 	.byte	0x00, 0xf0, 0x11, 0x00


	//----- nvinfo : EIATTR_KPARAM_INFO
	.align		4
.L_261:
        /*002c*/ 	.byte	0x04, 0x17
        /*002e*/ 	.short	(.L_263 - .L_262)
.L_262:
        /*0030*/ 	.word	0x00000000
        /*0034*/ 	.short	0x0009
        /*0036*/ 	.short	0x0c18
        /*0038*/ 	.byte	0x00, 0xf0, 0x11, 0x00


	//----- nvinfo : EIATTR_KPARAM_INFO
	.align		4
.L_263:
        /*003c*/ 	.byte	0x04, 0x17
        /*003e*/ 	.short	(.L_265 - .L_264)
.L_264:
        /*0040*/ 	.word	0x00000000
        /*0044*/ 	.short	0x0008
        /*0046*/ 	.short	0x0c14
        /*0048*/ 	.byte	0x00, 0xf0, 0x11, 0x00


	//----- nvinfo : EIATTR_KPARAM_INFO
	.align		4
.L_265:
        /*004c*/ 	.byte	0x04, 0x17
        /*004e*/ 	.short	(.L_267 - .L_266)
.L_266:
        /*0050*/ 	.word	0x00000000
        /*0054*/ 	.short	0x0007
        /*0056*/ 	.short	0x0c10
        /*0058*/ 	.byte	0x00, 0xf0, 0x11, 0x00


	//----- nvinfo : EIATTR_KPARAM_INFO
	.align		4
.L_267:
        /*005c*/ 	.byte	0x04, 0x17
        /*005e*/ 	.short	(.L_269 - .L_268)
.L_268:
        /*0060*/ 	.word	0x00000000
        /*0064*/ 	.short	0x0006
        /*0066*/ 	.short	0x0c0c
        /*0068*/ 	.byte	0x00, 0xf0, 0x11, 0x00


	//----- nvinfo : EIATTR_KPARAM_INFO
	.align		4
.L_269:
        /*006c*/ 	.byte	0x04, 0x17
        /*006e*/ 	.short	(.L_271 - .L_270)
.L_270:
        /*0070*/ 	.word	0x00000000
        /*0074*/ 	.short	0x0005
        /*0076*/ 	.short	0x0c08
        /*0078*/ 	.byte	0x00, 0xf0, 0x11, 0x00


	//----- nvinfo : EIATTR_KPARAM_INFO
	.align		4
.L_271:
        /*007c*/ 	.byte	0x04, 0x17
        /*007e*/ 	.short	(.L_273 - .L_272)
.L_272:
        /*0080*/ 	.word	0x00000000
        /*0084*/ 	.short	0x0004
        /*0086*/ 	.short	0x0c00
        /*0088*/ 	.byte	0x00, 0xf0, 0x21, 0x00


	//----- nvinfo : EIATTR_KPARAM_INFO
	.align		4
.L_273:
        /*008c*/ 	.byte	0x04, 0x17
        /*008e*/ 	.short	(.L_275 - .L_274)
.L_274:
        /*0090*/ 	.word	0x00000000
        /*0094*/ 	.short	0x0003
        /*0096*/ 	.short	0x0bf8
        /*0098*/ 	.byte	0x00, 0xf0, 0x05, 0x00


	//----- nvinfo : EIATTR_KPARAM_INFO
	.align		4
.L_275:
        /*009c*/ 	.byte	0x04, 0x17
        /*009e*/ 	.short	(.L_277 - .L_276)
.L_276:
        /*00a0*/ 	.word	0x00000000
        /*00a4*/ 	.short	0x0002
        /*00a6*/ 	.short	0x0010
        /*00a8*/ 	.byte	0x00, 0xf0, 0xa1, 0x2f


	//----- nvinfo : EIATTR_KPARAM_INFO
	.align		4
.L_277:
        /*00ac*/ 	.byte	0x04, 0x17
        /*00ae*/ 	.short	(.L_279 - .L_278)
.L_278:
        /*00b0*/ 	.word	0x00000000
        /*00b4*/ 	.short	0x0001
        /*00b6*/ 	.short	0x0008
        /*00b8*/ 	.byte	0x00, 0xf0, 0x21, 0x00


	//----- nvinfo : EIATTR_KPARAM_INFO
	.align		4
.L_279:
        /*00bc*/ 	.byte	0x04, 0x17
        /*00be*/ 	.short	(.L_281 - .L_280)
.L_280:
        /*00c0*/ 	.word	0x00000000
        /*00c4*/ 	.short	0x0000
        /*00c6*/ 	.short	0x0000
        /*00c8*/ 	.byte	0x00, 0xf0, 0x21, 0x00


	//----- nvinfo : EIATTR_MAXREG_COUNT
	.align		4
.L_281:
        /*00cc*/ 	.byte	0x03, 0x1b
        /*00ce*/ 	.short	0x00ff


	//----- nvinfo : EIATTR_MERCURY_ISA_VERSION
	.align		4
        /*00d0*/ 	.byte	0x03, 0x5f
        /*00d2*/ 	.short	0x0000


	//----- nvinfo : EIATTR_EXIT_INSTR_OFFSETS
	.align		4
        /*00d4*/ 	.byte	0x04, 0x1c
        /*00d6*/ 	.short	(.L_283 - .L_282)


	//   ....[0]....
.L_282:
        /*00d8*/ 	.word	0x00000110


	//   ....[1]....
        /*00dc*/ 	.word	0x00000de0


	//----- nvinfo : EIATTR_CRS_STACK_SIZE
	.align		4
.L_283:
        /*00e0*/ 	.byte	0x04, 0x1e
        /*00e2*/ 	.short	(.L_285 - .L_284)
.L_284:
        /*00e4*/ 	.word	0x00000000
.L_285:


//--------------------- .nv.info._Z25multi_tensor_apply_kernelI18TensorListMetadataILi5EE17LAMBStage1FunctorIfffEJPfffffffEEvlPViT_T0_DpT1_ --------------------------
	.section	.nv.info._Z25multi_tensor_apply_kernelI18TensorListMetadataILi5EE17LAMBStage1FunctorIfffEJPfffffffEEvlPViT_T0_DpT1_,"",@"SHT_CUDA_INFO"
	.sectionflags	@""
	.align	4


	//----- nvinfo : EIATTR_CUDA_API_VERSION
	.align		4
        /*0000*/ 	.byte	0x04, 0x37
        /*0002*/ 	.short	(.L_287 - .L_286)
.L_286:
        /*0004*/ 	.word	0x00000082


	//----- nvinfo : EIATTR_SW2861232_WAR
	.align		4
.L_287:
        /*0008*/ 	.byte	0x01, 0x35
	.zero		2


	//----- nvinfo : EIATTR_PARAM_CBANK
	.align		4
        /*000c*/ 	.byte	0x04, 0x0a
        /*000e*/ 	.short	(.L_289 - .L_288)
	.align		4
.L_288:
        /*0010*/ 	.word	index@(.nv.constant0._Z25multi_tensor_apply_kernelI18TensorListMetadataILi5EE17LAMBStage1FunctorIfffEJPfffffffEEvlPViT_T0_DpT1_)
        /*0014*/ 	.short	0x0160
        /*0016*/ 	.short	0x0c20


	//----- nvinfo : EIATTR_CBANK_PARAM_SIZE
	.align		4
.L_289:
        /*0018*/ 	.byte	0x03, 0x19
        /*001a*/ 	.short	0x0c20


	//----- nvinfo : EIATTR_KPARAM_INFO
	.align		4
        /*001c*/ 	.byte	0x04, 0x17
        /*001e*/ 	.short	(.L_291 - .L_290)
.L_290:
        /*0020*/ 	.word	0x00000000
        /*0024*/ 	.short	0x000a
        /*0026*/ 	.short	0x0c1c
        /*0028*/ 	.byte	0x00, 0xf0, 0x11, 0x00


	//----- nvinfo : EIATTR_KPARAM_INFO
	.align		4
.L_291:
        /*002c*/ 	.byte	0x04, 0x17
        /*002e*/ 	.short	(.L_293 - .L_292)
.L_292:
        /*0030*/ 	.word	0x00000000
        /*0034*/ 	.short	0x0009
        /*0036*/ 	.short	0x0c18
        /*0038*/ 	.byte	0x00, 0xf0, 0x11, 0x00


	//----- nvinfo : EIATTR_KPARAM_INFO
	.align		4
.L_293:
        /*003c*/ 	.byte	0x04, 0x17
        /*003e*/ 	.short	(.L_295 - .L_294)
.L_294:
        /*0040*/ 	.word	0x00000000
        /*0044*/ 	.short	0x0008
        /*0046*/ 	.short	0x0c14
        /*0048*/ 	.byte	0x00, 0xf0, 0x11, 0x00


	//----- nvinfo : EIATTR_KPARAM_INFO
	.align		4
.L_295:
        /*004c*/ 	.byte	0x04, 0x17
        /*004e*/ 	.short	(.L_297 - .L_296)
.L_296:
        /*0050*/ 	.word	0x00000000
        /*0054*/ 	.short	0x0007
        /*0056*/ 	.short	0x0c10
        /*0058*/ 	.byte	0x00, 0xf0, 0x11, 0x00


	//----- nvinfo : EIATTR_KPARAM_INFO
	.align		4
.L_297:
        /*005c*/ 	.byte	0x04, 0x17
        /*005e*/ 	.short	(.L_299 - .L_298)
.L_298:
        /*0060*/ 	.word	0x00000000
        /*0064*/ 	.short	0x0006
        /*0066*/ 	.short	0x0c0c
        /*0068*/ 	.byte	0x00, 0xf0, 0x11, 0x00


	//----- nvinfo : EIATTR_KPARAM_INFO
	.align		4
.L_299:
        /*006c*/ 	.byte	0x04, 0x17
        /*006e*/ 	.short	(.L_301 - .L_300)
.L_300:
        /*0070*/ 	.word	0x00000000
        /*0074*/ 	.short	0x0005
        /*0076*/ 	.short	0x0c08
        /*0078*/ 	.byte	0x00, 0xf0, 0x11, 0x00


	//----- nvinfo : EIATTR_KPARAM_INFO
	.align		4
.L_301:
        /*007c*/ 	.byte	0x04, 0x17
        /*007e*/ 	.short	(.L_303 - .L_302)
.L_302:
        /*0080*/ 	.word	0x00000000
        /*0084*/ 	.short	0x0004
        /*0086*/ 	.short	0x0c00
        /*0088*/ 	.byte	0x00, 0xf0, 0x21, 0x00


	//----- nvinfo : EIATTR_KPARAM_INFO
	.align		4
.L_303:
        /*008c*/ 	.byte	0x04, 0x17
        /*008e*/ 	.short	(.L_305 - .L_304)
.L_304:
        /*0090*/ 	.word	0x00000000
        /*0094*/ 	.short	0x0003
        /*0096*/ 	.short	0x0bf8
        /*0098*/ 	.byte	0x00, 0xf0, 0x05, 0x00


	//----- nvinfo : EIATTR_KPARAM_INFO
	.align		4
.L_305:
        /*009c*/ 	.byte	0x04, 0x17
        /*009e*/ 	.short	(.L_307 - .L_306)
.L_306:
        /*00a0*/ 	.word	0x00000000
        /*00a4*/ 	.short	0x0002
        /*00a6*/ 	.short	0x0010
        /*00a8*/ 	.byte	0x00, 0xf0, 0xa1, 0x2f


	//----- nvinfo : EIATTR_KPARAM_INFO
	.align		4
.L_307:
        /*00ac*/ 	.byte	0x04, 0x17
        /*00ae*/ 	.short	(.L_309 - .L_308)
.L_308:
        /*00b0*/ 	.word	0x00000000
        /*00b4*/ 	.short	0x0001
        /*00b6*/ 	.short	0x0008
        /*00b8*/ 	.byte	0x00, 0xf0, 0x21, 0x00


	//----- nvinfo : EIATTR_KPARAM_INFO
	.align		4
.L_309:
        /*00bc*/ 	.byte	0x04, 0x17
        /*00be*/ 	.short	(.L_311 - .L_310)
.L_310:
        /*00c0*/ 	.word	0x00000000
        /*00c4*/ 	.short	0x0000
        /*00c6*/ 	.short	0x0000
        /*00c8*/ 	.byte	0x00, 0xf0, 0x21, 0x00


	//----- nvinfo : EIATTR_MAXREG_COUNT
	.align		4
.L_311:
        /*00cc*/ 	.byte	0x03, 0x1b
        /*00ce*/ 	.short	0x00ff


	//----- nvinfo : EIATTR_MERCURY_ISA_VERSION
	.align		4
        /*00d0*/ 	.byte	0x03, 0x5f
        /*00d2*/ 	.short	0x0000


	//----- nvinfo : EIATTR_EXIT_INSTR_OFFSETS
	.align		4
        /*00d4*/ 	.byte	0x04, 0x1c
        /*00d6*/ 	.short	(.L_313 - .L_312)


	//   ....[0]....
.L_312:
        /*00d8*/ 	.word	0x00000110


	//   ....[1]....
        /*00dc*/ 	.word	0x00000d70


	//----- nvinfo : EIATTR_CRS_STACK_SIZE
	.align		4
.L_313:
        /*00e0*/ 	.byte	0x04, 0x1e
        /*00e2*/ 	.short	(.L_315 - .L_314)
.L_314:
        /*00e4*/ 	.word	0x00000000
.L_315:


//--------------------- .nv.callgraph             --------------------------
	.section	.nv.callgraph,"",@"SHT_CUDA_CALLGRAPH"
	.align	4
	.sectionentsize	8
	.align		4
        /*0000*/ 	.word	0x00000000
	.align		4
        /*0004*/ 	.word	0xffffffff
	.align		4
        /*0008*/ 	.word	0x00000000
	.align		4
        /*000c*/ 	.word	0xfffffffe
	.align		4
        /*0010*/ 	.word	0x00000000
	.align		4
        /*0014*/ 	.word	0xfffffffd
	.align		4
        /*0018*/ 	.word	0x00000000
	.align		4
        /*001c*/ 	.word	0xfffffffc


//--------------------- .nv.rel.action            --------------------------
	.section	.nv.rel.action,"",@"SHT_CUDA_RELOCINFO"
	.align	8
	.sectionentsize	8
        /*0000*/ 	.byte	0x73, 0x00, 0x00, 0x00, 0x00, 0x00, 0x00, 0x00, 0x00, 0x00, 0x00, 0x11, 0x25, 0x00, 0x05, 0x36


//--------------------- .nv.constant4             --------------------------
	.section	.nv.constant4,"a",@progbits
	.align	8
	.align		8
.nv.constant4:
        /*0000*/ 	.dword	_ZN59_INTERNAL_a5eadf6a_28_multi_tensor_lamb_stage_1_cu_27039d214cuda3std3__45__cpo5beginE
	.align		8
        /*0008*/ 	.dword	_ZN59_INTERNAL_a5eadf6a_28_multi_tensor_lamb_stage_1_cu_27039d214cuda3std3__45__cpo3endE
	.align		8
        /*0010*/ 	.dword	_ZN59_INTERNAL_a5eadf6a_28_multi_tensor_lamb_stage_1_cu_27039d214cuda3std3__45__cpo6cbeginE
	.align		8
        /*0018*/ 	.dword	_ZN59_INTERNAL_a5eadf6a_28_multi_tensor_lamb_stage_1_cu_27039d214cuda3std3__45__cpo4cendE
	.align		8
        /*0020*/ 	.dword	_ZN59_INTERNAL_a5eadf6a_28_multi_tensor_lamb_stage_1_cu_27039d214cuda3std3__45__cpo6rbeginE
	.align		8
        /*0028*/ 	.dword	_ZN59_INTERNAL_a5eadf6a_28_multi_tensor_lamb_stage_1_cu_27039d214cuda3std3__45__cpo4rendE
	.align		8
        /*0030*/ 	.dword	_ZN59_INTERNAL_a5eadf6a_28_multi_tensor_lamb_stage_1_cu_27039d214cuda3std3__45__cpo7crbeginE
	.align		8
        /*0038*/ 	.dword	_ZN59_INTERNAL_a5eadf6a_28_multi_tensor_lamb_stage_1_cu_27039d214cuda3std3__45__cpo5crendE
	.align		8
        /*0040*/ 	.dword	_ZN59_INTERNAL_a5eadf6a_28_multi_tensor_lamb_stage_1_cu_27039d214cuda3std3__461_GLOBAL__N__a5eadf6a_28_multi_tensor_lamb_stage_1_cu_27039d216ignoreE
	.align		8
        /*0048*/ 	.dword	_ZN59_INTERNAL_a5eadf6a_28_multi_tensor_lamb_stage_1_cu_27039d214cuda3std3__419piecewise_constructE
	.align		8
        /*0050*/ 	.dword	_ZN59_INTERNAL_a5eadf6a_28_multi_tensor_lamb_stage_1_cu_27039d214cuda3std3__48in_placeE
	.align		8
        /*0058*/ 	.dword	_ZN59_INTERNAL_a5eadf6a_28_multi_tensor_lamb_stage_1_cu_27039d214cuda3std3__420unreachable_sentinelE
	.align		8
        /*0060*/ 	.dword	_ZN59_INTERNAL_a5eadf6a_28_multi_tensor_lamb_stage_1_cu_27039d214cuda3std6ranges3__45__cpo4swapE
	.align		8
        /*0068*/ 	.dword	_ZN59_INTERNAL_a5eadf6a_28_multi_tensor_lamb_stage_1_cu_27039d214cuda3std6ranges3__45__cpo9iter_moveE
	.align		8
        /*0070*/ 	.dword	_ZN59_INTERNAL_a5eadf6a_28_multi_tensor_lamb_stage_1_cu_27039d214cuda3std6ranges3__45__cpo5beginE
	.align		8
        /*0078*/ 	.dword	_ZN59_INTERNAL_a5eadf6a_28_multi_tensor_lamb_stage_1_cu_27039d214cuda3std6ranges3__45__cpo3endE
	.align		8
        /*0080*/ 	.dword	_ZN59_INTERNAL_a5eadf6a_28_multi_tensor_lamb_stage_1_cu_27039d214cuda3std6ranges3__45__cpo6cbeginE
	.align		8
        /*0088*/ 	.dword	_ZN59_INTERNAL_a5eadf6a_28_multi_tensor_lamb_stage_1_cu_27039d214cuda3std6ranges3__45__cpo4cendE
	.align		8
        /*0090*/ 	.dword	_ZN59_INTERNAL_a5eadf6a_28_multi_tensor_lamb_stage_1_cu_27039d214cuda3std6ranges3__45__cpo7advanceE
	.align		8
        /*0098*/ 	.dword	_ZN59_INTERNAL_a5eadf6a_28_multi_tensor_lamb_stage_1_cu_27039d214cuda3std6ranges3__45__cpo9iter_swapE
	.align		8
        /*00a0*/ 	.dword	_ZN59_INTERNAL_a5eadf6a_28_multi_tensor_lamb_stage_1_cu_27039d214cuda3std6ranges3__45__cpo4nextE
	.align		8
        /*00a8*/ 	.dword	_ZN59_INTERNAL_a5eadf6a_28_multi_tensor_lamb_stage_1_cu_27039d214cuda3std6ranges3__45__cpo4prevE
	.align		8
        /*00b0*/ 	.dword	_ZN59_INTERNAL_a5eadf6a_28_multi_tensor_lamb_stage_1_cu_27039d214cuda3std6ranges3__45__cpo4dataE
	.align		8
        /*00b8*/ 	.dword	_ZN59_INTERNAL_a5eadf6a_28_multi_tensor_lamb_stage_1_cu_27039d214cuda3std6ranges3__45__cpo5cdataE
	.align		8
        /*00c0*/ 	.dword	_ZN59_INTERNAL_a5eadf6a_28_multi_tensor_lamb_stage_1_cu_27039d214cuda3std6ranges3__45__cpo4sizeE
	.align		8
        /*00c8*/ 	.dword	_ZN59_INTERNAL_a5eadf6a_28_multi_tensor_lamb_stage_1_cu_27039d214cuda3std6ranges3__45__cpo5ssizeE
	.align		8
        /*00d0*/ 	.dword	_ZN59_INTERNAL_a5eadf6a_28_multi_tensor_lamb_stage_1_cu_27039d214cuda3std6ranges3__45__cpo8distanceE
	.align		8
        /*00d8*/ 	.dword	_ZN59_INTERNAL_a5eadf6a_28_multi_tensor_lamb_stage_1_cu_27039d216thrust23THRUST_300001_SM_800_NS6system6detail10sequential3seqE


//--------------------- .nv.constant2._Z25multi_tensor_apply_kernelI18TensorListMetadataILi5EE17LAMBStage1FunctorIN3c104HalfES4_S4_EJPfffffffEEvlPViT_T0_DpT1_ --------------------------
	.section	.nv.constant2._Z25multi_tensor_apply_kernelI18TensorListMetadataILi5EE17LAMBStage1FunctorIN3c104HalfES4_S4_EJPfffffffEEvlPViT_T0_DpT1_,"a",@progbits
	.sectionflags	@""
	.align	4
.nv.constant2._Z25multi_tensor_apply_kernelI18TensorListMetadataILi5EE17LAMBStage1FunctorIN3c104HalfES4_S4_EJPfffffffEEvlPViT_T0_DpT1_:
        /*0000*/ 	.byte	0x10, 0x00, 0x00, 0x00, 0x00, 0x00, 0x00, 0x00


//--------------------- .nv.constant0._Z25multi_tensor_apply_kernelI18TensorListMetadataILi5EE17LAMBStage1FunctorIN3c104HalfES4_S4_EJPfffffffEEvlPViT_T0_DpT1_ --------------------------
	.section	.nv.constant0._Z25multi_tensor_apply_kernelI18TensorListMetadataILi5EE17LAMBStage1FunctorIN3c104HalfES4_S4_EJPfffffffEEvlPViT_T0_DpT1_,"a",@progbits
	.sectionflags	@""
	.align	4
.nv.constant0._Z25multi_tensor_apply_kernelI18TensorListMetadataILi5EE17LAMBStage1FunctorIN3c104HalfES4_S4_EJPfffffffEEvlPViT_T0_DpT1_:
	.zero		3456


//--------------------- .nv.constant2._Z25multi_tensor_apply_kernelI18TensorListMetadataILi5EE17LAMBStage1FunctorIN3c104HalfES4_fEJPfffffffEEvlPViT_T0_DpT1_ --------------------------
	.section	.nv.constant2._Z25multi_tensor_apply_kernelI18TensorListMetadataILi5EE17LAMBStage1FunctorIN3c104HalfES4_fEJPfffffffEEvlPViT_T0_DpT1_,"a",@progbits
	.sectionflags	@""
	.align	4
.nv.constant2._Z25multi_tensor_apply_kernelI18TensorListMetadataILi5EE17LAMBStage1FunctorIN3c104HalfES4_fEJPfffffffEEvlPViT_T0_DpT1_:
        /*0000*/ 	.byte	0x10, 0x00, 0x00, 0x00, 0x00, 0x00, 0x00, 0x00


//--------------------- .nv.constant0._Z25multi_tensor_apply_kernelI18TensorListMetadataILi5EE17LAMBStage1FunctorIN3c104HalfES4_fEJPfffffffEEvlPViT_T0_DpT1_ --------------------------
	.section	.nv.constant0._Z25multi_tensor_apply_kernelI18TensorListMetadataILi5EE17LAMBStage1FunctorIN3c104HalfES4_fEJPfffffffEEvlPViT_T0_DpT1_,"a",@progbits
	.sectionflags	@""
	.align	4
.nv.constant0._Z25multi_tensor_apply_kernelI18TensorListMetadataILi5EE17LAMBStage1FunctorIN3c104HalfES4_fEJPfffffffEEvlPViT_T0_DpT1_:
	.zero		3456


//--------------------- .nv.constant2._Z25multi_tensor_apply_kernelI18TensorListMetadataILi5EE17LAMBStage1FunctorIN3c104HalfEfS4_EJPfffffffEEvlPViT_T0_DpT1_ --------------------------
	.section	.nv.constant2._Z25multi_tensor_apply_kernelI18TensorListMetadataILi5EE17LAMBStage1FunctorIN3c104HalfEfS4_EJPfffffffEEvlPViT_T0_DpT1_,"a",@progbits
	.sectionflags	@""
	.align	4
.nv.constant2._Z25multi_tensor_apply_kernelI18TensorListMetadataILi5EE17LAMBStage1FunctorIN3c104HalfEfS4_EJPfffffffEEvlPViT_T0_DpT1_:
        /*0000*/ 	.byte	0x10, 0x00, 0x00, 0x00, 0x00, 0x00, 0x00, 0x00


//--------------------- .nv.constant0._Z25multi_tensor_apply_kernelI18TensorListMetadataILi5EE17LAMBStage1FunctorIN3c104HalfEfS4_EJPfffffffEEvlPViT_T0_DpT1_ --------------------------
	.section	.nv.constant0._Z25multi_tensor_apply_kernelI18TensorListMetadataILi5EE17LAMBStage1FunctorIN3c104HalfEfS4_EJPfffffffEEvlPViT_T0_DpT1_,"a",@progbits
	.sectionflags	@""
	.align	4
.nv.constant0._Z25multi_tensor_apply_kernelI18TensorListMetadataILi5EE17LAMBStage1FunctorIN3c104HalfEfS4_EJPfffffffEEvlPViT_T0_DpT1_:
	.zero		3456


//--------------------- .nv.constant2._Z25multi_tensor_apply_kernelI18TensorListMetadataILi5EE17LAMBStage1FunctorIN3c104HalfEffEJPfffffffEEvlPViT_T0_DpT1_ --------------------------
	.section	.nv.constant2._Z25multi_tensor_apply_kernelI18TensorListMetadataILi5EE17LAMBStage1FunctorIN3c104HalfEffEJPfffffffEEvlPViT_T0_DpT1_,"a",@progbits
	.sectionflags	@""
	.align	4
.nv.constant2._Z25multi_tensor_apply_kernelI18TensorListMetadataILi5EE17LAMBStage1FunctorIN3c104HalfEffEJPfffffffEEvlPViT_T0_DpT1_:
        /*0000*/ 	.byte	0x10, 0x00, 0x00, 0x00, 0x00, 0x00, 0x00, 0x00


//--------------------- .nv.constant0._Z25multi_tensor_apply_kernelI18TensorListMetadataILi5EE17LAMBStage1FunctorIN3c104HalfEffEJPfffffffEEvlPViT_T0_DpT1_ --------------------------
	.section	.nv.constant0._Z25multi_tensor_apply_kernelI18TensorListMetadataILi5EE17LAMBStage1FunctorIN3c104HalfEffEJPfffffffEEvlPViT_T0_DpT1_,"a",@progbits
	.sectionflags	@""
	.align	4
.nv.constant0._Z25multi_tensor_apply_kernelI18TensorListMetadataILi5EE17LAMBStage1FunctorIN3c104HalfEffEJPfffffffEEvlPViT_T0_DpT1_:
	.zero		3456


//--------------------- .nv.constant2._Z25multi_tensor_apply_kernelI18TensorListMetadataILi5EE17LAMBStage1FunctorIfN3c104HalfES4_EJPfffffffEEvlPViT_T0_DpT1_ --------------------------
	.section	.nv.constant2._Z25multi_tensor_apply_kernelI18TensorListMetadataILi5EE17LAMBStage1FunctorIfN3c104HalfES4_EJPfffffffEEvlPViT_T0_DpT1_,"a",@progbits
	.sectionflags	@""
	.align	4
.nv.constant2._Z25multi_tensor_apply_kernelI18TensorListMetadataILi5EE17LAMBStage1FunctorIfN3c104HalfES4_EJPfffffffEEvlPViT_T0_DpT1_:
        /*0000*/ 	.byte	0x10, 0x00, 0x00, 0x00, 0x00, 0x00, 0x00, 0x00


//--------------------- .nv.constant0._Z25multi_tensor_apply_kernelI18TensorListMetadataILi5EE17LAMBStage1FunctorIfN3c104HalfES4_EJPfffffffEEvlPViT_T0_DpT1_ --------------------------
	.section	.nv.constant0._Z25multi_tensor_apply_kernelI18TensorListMetadataILi5EE17LAMBStage1FunctorIfN3c104HalfES4_EJPfffffffEEvlPViT_T0_DpT1_,"a",@progbits
	.sectionflags	@""
	.align	4
.nv.constant0._Z25multi_tensor_apply_kernelI18TensorListMetadataILi5EE17LAMBStage1FunctorIfN3c104HalfES4_EJPfffffffEEvlPViT_T0_DpT1_:
	.zero		3456


//--------------------- .nv.constant2._Z25multi_tensor_apply_kernelI18TensorListMetadataILi5EE17LAMBStage1FunctorIfN3c104HalfEfEJPfffffffEEvlPViT_T0_DpT1_ --------------------------
	.section	.nv.constant2._Z25multi_tensor_apply_kernelI18TensorListMetadataILi5EE17LAMBStage1FunctorIfN3c104HalfEfEJPfffffffEEvlPViT_T0_DpT1_,"a",@progbits
	.sectionflags	@""
	.align	4
.nv.constant2._Z25multi_tensor_apply_kernelI18TensorListMetadataILi5EE17LAMBStage1FunctorIfN3c104HalfEfEJPfffffffEEvlPViT_T0_DpT1_:
        /*0000*/ 	.byte	0x10, 0x00, 0x00, 0x00, 0x00, 0x00, 0x00, 0x00


//--------------------- .nv.constant0._Z25multi_tensor_apply_kernelI18TensorListMetadataILi5EE17LAMBStage1FunctorIfN3c104HalfEfEJPfffffffEEvlPViT_T0_DpT1_ --------------------------
	.section	.nv.constant0._Z25multi_tensor_apply_kernelI18TensorListMetadataILi5EE17LAMBStage1FunctorIfN3c104HalfEfEJPfffffffEEvlPViT_T0_DpT1_,"a",@progbits
	.sectionflags	@""
	.align	4
.nv.constant0._Z25multi_tensor_apply_kernelI18TensorListMetadataILi5EE17LAMBStage1FunctorIfN3c104HalfEfEJPfffffffEEvlPViT_T0_DpT1_:
	.zero		3456


//--------------------- .nv.constant2._Z25multi_tensor_apply_kernelI18TensorListMetadataILi5EE17LAMBStage1FunctorIffN3c104HalfEEJPfffffffEEvlPViT_T0_DpT1_ --------------------------
	.section	.nv.constant2._Z25multi_tensor_apply_kernelI18TensorListMetadataILi5EE17LAMBStage1FunctorIffN3c104HalfEEJPfffffffEEvlPViT_T0_DpT1_,"a",@progbits
	.sectionflags	@""
	.align	4
.nv.constant2._Z25multi_tensor_apply_kernelI18TensorListMetadataILi5EE17LAMBStage1FunctorIffN3c104HalfEEJPfffffffEEvlPViT_T0_DpT1_:
        /*0000*/ 	.byte	0x10, 0x00, 0x00, 0x00, 0x00, 0x00, 0x00, 0x00


//--------------------- .nv.constant0._Z25multi_tensor_apply_kernelI18TensorListMetadataILi5EE17LAMBStage1FunctorIffN3c104HalfEEJPfffffffEEvlPViT_T0_DpT1_ --------------------------
	.section	.nv.constant0._Z25multi_tensor_apply_kernelI18TensorListMetadataILi5EE17LAMBStage1FunctorIffN3c104HalfEEJPfffffffEEvlPViT_T0_DpT1_,"a",@progbits
	.sectionflags	@""
	.align	4
.nv.constant0._Z25multi_tensor_apply_kernelI18TensorListMetadataILi5EE17LAMBStage1FunctorIffN3c104HalfEEJPfffffffEEvlPViT_T0_DpT1_:
	.zero		3456


//--------------------- .nv.constant2._Z25multi_tensor_apply_kernelI18TensorListMetadataILi5EE17LAMBStage1FunctorIfffEJPfffffffEEvlPViT_T0_DpT1_ --------------------------
	.section	.nv.constant2._Z25multi_tensor_apply_kernelI18TensorListMetadataILi5EE17LAMBStage1FunctorIfffEJPfffffffEEvlPViT_T0_DpT1_,"a",@progbits
	.sectionflags	@""
	.align	4
.nv.constant2._Z25multi_tensor_apply_kernelI18TensorListMetadataILi5EE17LAMBStage1FunctorIfffEJPfffffffEEvlPViT_T0_DpT1_:
        /*0000*/ 	.byte	0x10, 0x00, 0x00, 0x00, 0x00, 0x00, 0x00, 0x00


//--------------------- .nv.constant0._Z25multi_tensor_apply_kernelI18TensorListMetadataILi5EE17LAMBStage1FunctorIfffEJPfffffffEEvlPViT_T0_DpT1_ --------------------------
	.section	.nv.constant0._Z25multi_tensor_apply_kernelI18TensorListMetadataILi5EE17LAMBStage1FunctorIfffEJPfffffffEEvlPViT_T0_DpT1_,"a",@progbits
	.sectionflags	@""
	.align	4
.nv.constant0._Z25multi_tensor_apply_kernelI18TensorListMetadataILi5EE17LAMBStage1FunctorIfffEJPfffffffEEvlPViT_T0_DpT1_:
	.zero		3456


//--------------------- .text._Z25multi_tensor_apply_kernelI18TensorListMetadataILi5EE17LAMBStage1FunctorIN3c104HalfES4_S4_EJPfffffffEEvlPViT_T0_DpT1_ --------------------------
	.section	.text._Z25multi_tensor_apply_kernelI18TensorListMetadataILi5EE17LAMBStage1FunctorIN3c104HalfES4_S4_EJPfffffffEEvlPViT_T0_DpT1_,"ax",@progbits
	.sectioninfo	@"SHI_REGISTERS=48"
	.align	128
        .global         _Z25multi_tensor_apply_kernelI18TensorListMetadataILi5EE17LAMBStage1FunctorIN3c104HalfES4_S4_EJPfffffffEEvlPViT_T0_DpT1_
        .type           _Z25multi_tensor_apply_kernelI18TensorListMetadataILi5EE17LAMBStage1FunctorIN3c104HalfES4_S4_EJPfffffffEEvlPViT_T0_DpT1_,@function
        .size           _Z25multi_tensor_apply_kernelI18TensorListMetadataILi5EE17LAMBStage1FunctorIN3c104HalfES4_S4_EJPfffffffEEvlPViT_T0_DpT1_,(.L_x_32 - _Z25multi_tensor_apply_kernelI18TensorListMetadataILi5EE17LAMBStage1FunctorIN3c104HalfES4_S4_EJPfffffffEEvlPViT_T0_DpT1_)
        .other          _Z25multi_tensor_apply_kernelI18TensorListMetadataILi5EE17LAMBStage1FunctorIN3c104HalfES4_S4_EJPfffffffEEvlPViT_T0_DpT1_,@"STO_CUDA_ENTRY STV_DEFAULT"
_Z25multi_tensor_apply_kernelI18TensorListMetadataILi5EE17LAMBStage1FunctorIN3c104HalfES4_S4_EJPfffffffEEvlPViT_T0_DpT1_:
.text._Z25multi_tensor_apply_kernelI18TensorListMetadataILi5EE17LAMBStage1FunctorIN3c104HalfES4_S4_EJPfffffffEEvlPViT_T0_DpT1_:
[----:B------:R-:W-:Y:S02]  /*0000*/  IMAD.MOV.U32 R1, RZ, RZ, c[0x0][0x28] ;  /* 0x00000a00ff017624 */ /* 0x000fe400078e00ff */
[----:B------:R-:W0:Y:S01]  /*0010*/  S2UR UR4, SR_CTAID.X ;  /* 0x00000000000479c3 */ /* 0x000e220000002500 */
[----:B------:R-:W-:Y:S02]  /*0020*/  UMOV UR10, 0x4 ;  /* 0x00000004000a7882 */ /* 0x000fe40000000000 */
[----:B------:R-:W-:Y:S02]  /*0030*/  ULDC UR6, c[0x2][0x0] ;  /* 0x0080000000067ab9 */ /* 0x000fe40000000800 */
[----:B------:R-:W-:Y:S02]  /*0040*/  UMOV UR7, 0x8 ;  /* 0x0000000800077882 */ /* 0x000fe40000000000 */
[----:B------:R-:W-:Y:S02]  /*0050*/  ULDC UR8, c[0x0][0x160] ;  /* 0x0000580000087ab9 */ /* 0x000fe40000000800 */
[----:B0-----:R-:W-:-:S03]  /*0060*/  UIMAD UR5, UR4, UR10, UR6 ;  /* 0x0000000a040572a4 */ /* 0x001fc6000f8e0206 */
[----:B------:R-:W-:Y:S02]  /*0070*/  ULDC.U8 UR4, c[0x0][UR4+0x710] ;  /* 0x0001c40004047abb */ /* 0x000fe40008000000 */
[----:B------:R-:W-:-:S03]  /*0080*/  UIMAD UR7, UR4, UR7, UR6 ;  /* 0x00000007040772a4 */ /* 0x000fc6000f8e0206 */
[----:B------:R-:W-:Y:S02]  /*0090*/  UMOV UR6, 0x1 ;  /* 0x0000000100067882 */ /* 0x000fe40000000000 */
[----:B------:R-:W-:Y:S02]  /*00a0*/  UISETP.LE.AND UP0, UPT, UR6, UR8, UPT ;  /* 0x000000080600728c */ /* 0x000fe4000bf03270 */
[----:B------:R-:W-:Y:S02]  /*00b0*/  ULDC UR5, c[0x0][UR5+0x840] ;  /* 0x0002100005057abb */ /* 0x000fe40008000800 */
[----:B------:R-:W-:-:S03]  /*00c0*/  UIMAD UR8, UR5, UR8, URZ ;  /* 0x00000008050872a4 */ /* 0x000fc6000f8e023f */
[----:B------:R-:W-:Y:S02]  /*00d0*/  ULDC UR5, c[0x0][UR7+0x610] ;  /* 0x0001840007057abb */ /* 0x000fe40008000800 */
[----:B------:R-:W-:-:S04]  /*00e0*/  UIADD3 UR9, UR5, -UR8, URZ ;  /* 0x8000000805097290 */ /* 0x000fc8000fffe03f */
[----:B------:R-:W-:-:S06]  /*00f0*/  UISETP.LT.OR UP0, UPT, UR9, 0x1, !UP0 ;  /* 0x000000010900788c */ /* 0x000fcc000c701670 */
[----:B------:R-:W-:-:S13]  /*0100*/  PLOP3.LUT P0, PT, PT, PT, UP0, 0x80, 0x0 ;  /* 0x000000000000781c */ /* 0x000fda0003f0f008 */
[----:B------:R-:W-:Y:S05]  /*0110*/  @P0 EXIT ;  /* 0x000000000000094d */ /* 0x000fea0003800000 */
[----:B------:R-:W-:Y:S02]  /*0120*/  ULDC UR6, c[0x0][0xd50] ;  /* 0x0003540000067ab9 */ /* 0x000fe40000000800 */
[----:B------:R-:W-:Y:S02]  /*0130*/  UIADD3 UR6, UR4, UR6, URZ ;  /* 0x0000000604067290 */ /* 0x000fe4000fffe03f */
[----:B------:R-:W-:Y:S02]  /*0140*/  ULDC.64 UR20, c[0x0][0x118] ;  /* 0x0000460000147ab9 */ /* 0x000fe40000000a00 */
[----:B------:R-:W-:Y:S02]  /*0150*/  ULDC.64 UR4, c[0x0][0xd60] ;  /* 0x0003580000047ab9 */ /* 0x000fe40000000a00 */
[----:B------:R-:W-:-:S06]  /*0160*/  UIMAD.WIDE UR4, UR6, UR10, UR4 ;  /* 0x0000000a060472a5 */ /* 0x000fcc000f8e0204 */
[----:B------:R-:W-:Y:S02]  /*0170*/  IMAD.U32 R2, RZ, RZ, UR4 ;  /* 0x00000004ff027e24 */ /* 0x000fe4000f8e00ff */
[----:B------:R-:W-:-:S05]  /*0180*/  IMAD.U32 R3, RZ, RZ, UR5 ;  /* 0x00000005ff037e24 */ /* 0x000fca000f8e00ff */
[----:B------:R0:W5:Y:S01]  /*0190*/  LDG.E R0, [R2.64] ;  /* 0x0000001402007981 */ /* 0x000162000c1e1900 */
[----:B------:R-:W-:Y:S01]  /*01a0*/  IMAD.MOV.U32 R20, RZ, RZ, 0x3f800000 ;  /* 0x3f800000ff147424 */ /* 0x000fe200078e00ff */
[----:B------:R-:W-:Y:S02]  /*01b0*/  ULDC.64 UR12, c[0x0][UR7+0x160] ;  /* 0x00005800070c7abb */ /* 0x000fe40008000a00 */
[----:B------:R-:W1:Y:S01]  /*01c0*/  S2R R18, SR_TID.X ;  /* 0x0000000000127919 */ /* 0x000e620000002100 */
[C---:B------:R-:W-:Y:S01]  /*01d0*/  FADD.FTZ R19, R20.reuse, -c[0x0][0xd68] ;  /* 0x80035a0014137621 */ /* 0x040fe20000010000 */
[----:B------:R-:W-:Y:S01]  /*01e0*/  ULDC.64 UR14, c[0x0][UR7+0x250] ;  /* 0x00009400070e7abb */ /* 0x000fe20008000a00 */
[----:B------:R-:W-:Y:S01]  /*01f0*/  FADD.FTZ R20, R20, -c[0x0][0xd6c] ;  /* 0x80035b0014147621 */ /* 0x000fe20000010000 */
[----:B------:R-:W-:Y:S02]  /*0200*/  ULDC.64 UR16, c[0x0][UR7+0x340] ;  /* 0x0000d00007107abb */ /* 0x000fe40008000a00 */
[----:B------:R-:W-:-:S02]  /*0210*/  ULDC.64 UR18, c[0x0][UR7+0x430] ;  /* 0x00010c0007127abb */ /* 0x000fc40008000a00 */
[----:B------:R-:W-:Y:S02]  /*0220*/  USHF.R.S32.HI UR11, URZ, 0x1f, UR8 ;  /* 0x0000001f3f0b7899 */ /* 0x000fe40008011408 */
[----:B------:R-:W-:Y:S02]  /*0230*/  ULDC.64 UR6, c[0x0][UR7+0x520] ;  /* 0x0001480007067abb */ /* 0x000fe40008000a00 */
[----:B0-----:R-:W-:Y:S02]  /*0240*/  UMOV UR4, URZ ;  /* 0x0000003f00047c82 */ /* 0x001fe40008000000 */
.L_x_2:
[----:B-1----:R-:W-:-:S04]  /*0250*/  IADD3 R8, R18, UR4, RZ ;  /* 0x0000000412087c10 */ /* 0x002fc8000fffe0ff */
[C---:B------:R-:W-:Y:S02]  /*0260*/  ISETP.GE.AND P2, PT, R8.reuse, c[0x0][0x160], PT ;  /* 0x0000580008007a0c */ /* 0x040fe40003f46270 */
[C---:B------:R-:W-:Y:S02]  /*0270*/  IADD3 R31, P0, R8.reuse, UR8, RZ ;  /* 0x00000008081f7c10 */ /* 0x040fe4000ff1e0ff */
[C---:B------:R-:W-:Y:S02]  /*0280*/  ISETP.LT.AND P2, PT, R8.reuse, UR9, !P2 ;  /* 0x0000000908007c0c */ /* 0x040fe4000d741270 */
[----:B------:R-:W-:Y:S01]  /*0290*/  LEA.HI.X.SX32 R2, R8, UR11, 0x1, P0 ;  /* 0x0000000b08027c11 */ /* 0x000fe200080f0eff */
[----:B------:R-:W-:-:S03]  /*02a0*/  IMAD.SHL.U32 R29, R31, 0x2, RZ ;  /* 0x000000021f1d7824 */ /* 0x000fc600078e00ff */
[----:B------:R-:W-:-:S07]  /*02b0*/  SHF.L.U64.HI R31, R31, 0x1, R2 ;  /* 0x000000011f1f7819 */ /* 0x000fce0000010202 */
[----:B------:R-:W-:Y:S02]  /*02c0*/  @P2 IADD3 R6, P0, R29, UR12, RZ ;  /* 0x0000000c1d062c10 */ /* 0x000fe4000ff1e0ff */
[----:B------:R-:W-:Y:S02]  /*02d0*/  @!P2 PRMT R34, RZ, 0x7610, R34 ;  /* 0x00007610ff22a816 */ /* 0x000fe40000000022 */
[----:B------:R-:W-:-:S05]  /*02e0*/  @P2 IADD3.X R7, R31, UR13, RZ, P0, !PT ;  /* 0x0000000d1f072c10 */ /* 0x000fca00087fe4ff */
[----:B------:R0:W2:Y:S01]  /*02f0*/  @P2 LDG.E.U16 R34, [R6.64] ;  /* 0x0000001406222981 */ /* 0x0000a2000c1e1500 */
[C---:B------:R-:W-:Y:S02]  /*0300*/  IADD3 R4, P0, R29.reuse, UR16, RZ ;  /* 0x000000101d047c10 */ /* 0x040fe4000ff1e0ff */
[----:B------:R-:W-:Y:S02]  /*0310*/  IADD3 R2, P1, R29, UR18, RZ ;  /* 0x000000121d027c10 */ /* 0x000fe4000ff3e0ff */
[----:B------:R-:W-:Y:S02]  /*0320*/  @!P2 PRMT R40, RZ, 0x7610, R40 ;  /* 0x00007610ff28a816 */ /* 0x000fe40000000028 */
[C---:B------:R-:W-:Y:S02]  /*0330*/  IADD3.X R5, R31.reuse, UR17, RZ, P0, !PT ;  /* 0x000000111f057c10 */ /* 0x040fe400087fe4ff */
[----:B------:R-:W-:Y:S02]  /*0340*/  @!P2 PRMT R41, RZ, 0x7610, R41 ;  /* 0x00007610ff29a816 */ /* 0x000fe40000000029 */
[----:B------:R-:W-:Y:S01]  /*0350*/  IADD3.X R3, R31, UR19, RZ, P1, !PT ;  /* 0x000000131f037c10 */ /* 0x000fe20008ffe4ff */
[----:B------:R-:W3:Y:S04]  /*0360*/  @P2 LDG.E.U16 R40, [R4.64] ;  /* 0x0000001404282981 */ /* 0x000ee8000c1e1500 */
[----:B------:R-:W4:Y:S01]  /*0370*/  @P2 LDG.E.U16 R41, [R2.64] ;  /* 0x0000001402292981 */ /* 0x000f22000c1e1500 */
[----:B------:R-:W-:-:S04]  /*0380*/  IADD3 R8, R8, c[0x0][0x0], RZ ;  /* 0x0000000008087a10 */ /* 0x000fc80007ffe0ff */
[C---:B------:R-:W-:Y:S02]  /*0390*/  ISETP.GE.AND P1, PT, R8.reuse, c[0x0][0x160], PT ;  /* 0x0000580008007a0c */ /* 0x040fe40003f26270 */
[C---:B------:R-:W-:Y:S02]  /*03a0*/  IADD3 R26, R8.reuse, c[0x0][0x0], RZ ;  /* 0x00000000081a7a10 */ /* 0x040fe40007ffe0ff */
[C---:B------:R-:W-:Y:S02]  /*03b0*/  ISETP.LT.AND P1, PT, R8.reuse, UR9, !P1 ;  /* 0x0000000908007c0c */ /* 0x040fe4000cf21270 */
[----:B------:R-:W-:Y:S02]  /*03c0*/  IADD3 R24, P3, R8, UR8, RZ ;  /* 0x0000000808187c10 */ /* 0x000fe4000ff7e0ff */
[----:B0-----:R-:W-:Y:S02]  /*03d0*/  IADD3 R6, R26, c[0x0][0x0], RZ ;  /* 0x000000001a067a10 */ /* 0x001fe40007ffe0ff */
[----:B------:R-:W-:Y:S01]  /*03e0*/  LEA.HI.X.SX32 R7, R8, UR11, 0x1, P3 ;  /* 0x0000000b08077c11 */ /* 0x000fe200098f0eff */
[----:B------:R-:W-:Y:S01]  /*03f0*/  IMAD.SHL.U32 R28, R24, 0x2, RZ ;  /* 0x00000002181c7824 */ /* 0x000fe200078e00ff */
[----:B------:R-:W-:-:S02]  /*0400*/  IADD3 R22, P4, R6, UR8, RZ ;  /* 0x0000000806167c10 */ /* 0x000fc4000ff9e0ff */
[----:B------:R-:W-:Y:S02]  /*0410*/  SHF.L.U64.HI R24, R24, 0x1, R7 ;  /* 0x0000000118187819 */ /* 0x000fe40000010207 */
[----:B------:R-:W-:Y:S02]  /*0420*/  LEA.HI.X.SX32 R21, R6, UR11, 0x1, P4 ;  /* 0x0000000b06157c11 */ /* 0x000fe4000a0f0eff */
[----:B------:R-:W-:Y:S02]  /*0430*/  @P1 IADD3 R10, P4, R28, UR12, RZ ;  /* 0x0000000c1c0a1c10 */ /* 0x000fe4000ff9e0ff */
[----:B------:R-:W-:Y:S02]  /*0440*/  @!P1 PRMT R33, RZ, 0x7610, R33 ;  /* 0x00007610ff219816 */ /* 0x000fe40000000021 */
[----:B------:R-:W-:Y:S02]  /*0450*/  @P1 IADD3.X R11, R24, UR13, RZ, P4, !PT ;  /* 0x0000000d180b1c10 */ /* 0x000fe4000a7fe4ff */
[----:B------:R-:W-:-:S02]  /*0460*/  ISETP.GE.AND P0, PT, R26, c[0x0][0x160], PT ;  /* 0x000058001a007a0c */ /* 0x000fc40003f06270 */
[C---:B------:R-:W-:Y:S01]  /*0470*/  IADD3 R27, P5, R26.reuse, UR8, RZ ;  /* 0x000000081a1b7c10 */ /* 0x040fe2000ffbe0ff */
[----:B------:R0:W4:Y:S01]  /*0480*/  @P1 LDG.E.U16 R33, [R10.64] ;  /* 0x000000140a211981 */ /* 0x000122000c1e1500 */
[C---:B------:R-:W-:Y:S02]  /*0490*/  ISETP.LT.AND P0, PT, R26.reuse, UR9, !P0 ;  /* 0x000000091a007c0c */ /* 0x040fe4000c701270 */
[----:B------:R-:W-:Y:S02]  /*04a0*/  LEA.HI.X.SX32 R26, R26, UR11, 0x1, P5 ;  /* 0x0000000b1a1a7c11 */ /* 0x000fe4000a8f0eff */
[C---:B------:R-:W-:Y:S02]  /*04b0*/  ISETP.GE.AND P3, PT, R6.reuse, c[0x0][0x160], PT ;  /* 0x0000580006007a0c */ /* 0x040fe40003f66270 */
[C---:B------:R-:W-:Y:S01]  /*04c0*/  SHF.L.U64.HI R26, R27.reuse, 0x1, R26 ;  /* 0x000000011b1a7819 */ /* 0x040fe2000001021a */
[----:B------:R-:W-:Y:S01]  /*04d0*/  IMAD.SHL.U32 R27, R27, 0x2, RZ ;  /* 0x000000021b1b7824 */ /* 0x000fe200078e00ff */
[----:B------:R-:W-:-:S02]  /*04e0*/  ISETP.LT.AND P3, PT, R6, UR9, !P3 ;  /* 0x0000000906007c0c */ /* 0x000fc4000df61270 */
[C---:B------:R-:W-:Y:S01]  /*04f0*/  SHF.L.U64.HI R21, R22.reuse, 0x1, R21 ;  /* 0x0000000116157819 */ /* 0x040fe20000010215 */
[----:B------:R-:W-:Y:S02]  /*0500*/  IMAD.SHL.U32 R22, R22, 0x2, RZ ;  /* 0x0000000216167824 */ /* 0x000fe400078e00ff */
[----:B------:R-:W-:Y:S02]  /*0510*/  @P0 IADD3 R12, P4, R27, UR12, RZ ;  /* 0x0000000c1b0c0c10 */ /* 0x000fe4000ff9e0ff */
[----:B------:R-:W-:Y:S02]  /*0520*/  @!P0 PRMT R32, RZ, 0x7610, R32 ;  /* 0x00007610ff208816 */ /* 0x000fe40000000020 */
[----:B------:R-:W-:Y:S01]  /*0530*/  @P0 IADD3.X R13, R26, UR13, RZ, P4, !PT ;  /* 0x0000000d1a0d0c10 */ /* 0x000fe2000a7fe4ff */
[----:B------:R-:W1:Y:S01]  /*0540*/  MUFU.RCP R35, c[0x0][0xd7c] ;  /* 0x00035f0000237b08 */ /* 0x000e620000001000 */
[----:B------:R-:W-:Y:S02]  /*0550*/  IADD3 R6, P4, R28, UR16, RZ ;  /* 0x000000101c067c10 */ /* 0x000fe4000ff9e0ff */
[----:B------:R-:W-:Y:S01]  /*0560*/  @P3 IADD3 R14, P5, R22, UR12, RZ ;  /* 0x0000000c160e3c10 */ /* 0x000fe2000ffbe0ff */
[----:B------:R2:W4:Y:S01]  /*0570*/  @P0 LDG.E.U16 R32, [R12.64] ;  /* 0x000000140c200981 */ /* 0x000522000c1e1500 */
[----:B------:R-:W-:-:S02]  /*0580*/  @!P3 PRMT R36, RZ, 0x7610, R36 ;  /* 0x00007610ff24b816 */ /* 0x000fc40000000024 */
[----:B------:R-:W-:Y:S02]  /*0590*/  @P3 IADD3.X R15, R21, UR13, RZ, P5, !PT ;  /* 0x0000000d150f3c10 */ /* 0x000fe4000affe4ff */
[----:B------:R-:W-:Y:S02]  /*05a0*/  IADD3.X R7, R24, UR17, RZ, P4, !PT ;  /* 0x0000001118077c10 */ /* 0x000fe4000a7fe4ff */
[----:B------:R-:W-:Y:S01]  /*05b0*/  @P2 IADD3 R16, P4, R29, UR14, RZ ;  /* 0x0000000e1d102c10 */ /* 0x000fe2000ff9e0ff */
[----:B------:R1:W4:Y:S01]  /*05c0*/  @P3 LDG.E.U16 R36, [R14.64] ;  /* 0x000000140e243981 */ /* 0x000322000c1e1500 */
[----:B------:R-:W-:Y:S02]  /*05d0*/  @!P1 PRMT R23, RZ, 0x7610, R23 ;  /* 0x00007610ff179816 */ /* 0x000fe40000000017 */
[----:B------:R-:W-:Y:S02]  /*05e0*/  @P2 IADD3.X R17, R31, UR15, RZ, P4, !PT ;  /* 0x0000000f1f112c10 */ /* 0x000fe4000a7fe4ff */
[----:B0-----:R-:W-:-:S02]  /*05f0*/  IADD3 R10, P4, R27, UR16, RZ ;  /* 0x000000101b0a7c10 */ /* 0x001fc4000ff9e0ff */
[----:B------:R-:W-:Y:S01]  /*0600*/  @!P2 PRMT R30, RZ, 0x7610, R30 ;  /* 0x00007610ff1ea816 */ /* 0x000fe2000000001e */
[----:B------:R-:W4:Y:S01]  /*0610*/  @P1 LDG.E.U16 R23, [R6.64] ;  /* 0x0000001406171981 */ /* 0x000f22000c1e1500 */
[----:B------:R-:W-:Y:S02]  /*0620*/  IADD3 R8, P5, R28, UR18, RZ ;  /* 0x000000121c087c10 */ /* 0x000fe4000ffbe0ff */
[----:B------:R-:W-:Y:S02]  /*0630*/  IADD3.X R11, R26, UR17, RZ, P4, !PT ;  /* 0x000000111a0b7c10 */ /* 0x000fe4000a7fe4ff */
[----:B------:R-:W-:Y:S01]  /*0640*/  @!P1 PRMT R25, RZ, 0x7610, R25 ;  /* 0x00007610ff199816 */ /* 0x000fe20000000019 */
[----:B------:R0:W4:Y:S01]  /*0650*/  @P2 LDG.E.U16 R30, [R16.64] ;  /* 0x00000014101e2981 */ /* 0x000122000c1e1500 */
[----:B------:R-:W-:Y:S02]  /*0660*/  IADD3.X R9, R24, UR19, RZ, P5, !PT ;  /* 0x0000001318097c10 */ /* 0x000fe4000affe4ff */
[----:B-1----:R-:W-:-:S02]  /*0670*/  @P3 IADD3 R14, P5, R22, UR16, RZ ;  /* 0x00000010160e3c10 */ /* 0x002fc4000ffbe0ff */
[----:B------:R-:W-:Y:S01]  /*0680*/  @!P0 PRMT R38, RZ, 0x7610, R38 ;  /* 0x00007610ff268816 */ /* 0x000fe20000000026 */
[----:B------:R-:W4:Y:S01]  /*0690*/  @P1 LDG.E.U16 R25, [R8.64] ;  /* 0x0000001408191981 */ /* 0x000f22000c1e1500 */
[----:B------:R-:W-:Y:S02]  /*06a0*/  @!P3 PRMT R37, RZ, 0x7610, R37 ;  /* 0x00007610ff25b816 */ /* 0x000fe40000000025 */
[----:B------:R-:W-:Y:S02]  /*06b0*/  @P3 IADD3.X R15, R21, UR17, RZ, P5, !PT ;  /* 0x00000011150f3c10 */ /* 0x000fe4000affe4ff */
[----:B0-----:R-:W-:Y:S02]  /*06c0*/  @P3 IADD3 R16, P5, R22, UR18, RZ ;  /* 0x0000001216103c10 */ /* 0x001fe4000ffbe0ff */
[----:B------:R-:W-:Y:S01]  /*06d0*/  @!P3 PRMT R39, RZ, 0x7610, R39 ;  /* 0x00007610ff27b816 */ /* 0x000fe20000000027 */
[----:B------:R0:W4:Y:S01]  /*06e0*/  @P3 LDG.E.U16 R37, [R14.64] ;  /* 0x000000140e253981 */ /* 0x000122000c1e1500 */
[----:B------:R-:W-:Y:S01]  /*06f0*/  MUFU.RCP R45, c[0x0][0xd74] ;  /* 0x00035d00002d7b08 */ /* 0x000fe20000001000 */
[----:B--2---:R-:W-:Y:S01]  /*0700*/  HADD2.F32 R12, -RZ, R34.H0_H0 ;  /* 0x20000022ff0c7230 */ /* 0x004fe20000004100 */
[----:B------:R-:W-:-:S04]  /*0710*/  @!P0 PRMT R34, RZ, 0x7610, R34 ;  /* 0x00007610ff228816 */ /* 0x000fc80000000022 */
[----:B------:R-:W-:Y:S02]  /*0720*/  FMUL.FTZ R12, R12, R35 ;  /* 0x000000230c0c7220 */ /* 0x000fe40000410000 */
[----:B------:R-:W2:Y:S03]  /*0730*/  @P0 LDG.E.U16 R34, [R10.64] ;  /* 0x000000140a220981 */ /* 0x000ea6000c1e1500 */
[----:B------:R-:W-:Y:S02]  /*0740*/  F2FP.PACK_AB R17, RZ, R12 ;  /* 0x0000000cff11723e */ /* 0x000fe400000000ff */
[----:B------:R-:W-:-:S04]  /*0750*/  IADD3 R12, P4, R27, UR18, RZ ;  /* 0x000000121b0c7c10 */ /* 0x000fc8000ff9e0ff */
[----:B------:R-:W-:Y:S01]  /*0760*/  IADD3.X R13, R26, UR19, RZ, P4, !PT ;  /* 0x000000131a0d7c10 */ /* 0x000fe2000a7fe4ff */
[----:B------:R-:W-:Y:S01]  /*0770*/  HADD2.F32 R42, -RZ, R17.H0_H0 ;  /* 0x20000011ff2a7230 */ /* 0x000fe20000004100 */
[----:B------:R-:W-:-:S03]  /*0780*/  @P3 IADD3.X R17, R21, UR19, RZ, P5, !PT ;  /* 0x0000001315113c10 */ /* 0x000fc6000affe4ff */
[----:B------:R-:W2:Y:S01]  /*0790*/  @P0 LDG.E.U16 R38, [R12.64] ;  /* 0x000000140c260981 */ /* 0x000ea2000c1e1500 */
[-C--:B------:R-:W-:Y:S01]  /*07a0*/  FMUL.FTZ R43, R20, R42.reuse ;  /* 0x0000002a142b7220 */ /* 0x080fe20000410000 */
[----:B---3--:R-:W-:Y:S02]  /*07b0*/  HADD2.F32 R40, -RZ, R40.H0_H0 ;  /* 0x20000028ff287230 */ /* 0x008fe40000004100 */
[----:B------:R1:W3:Y:S01]  /*07c0*/  @P3 LDG.E.U16 R39, [R16.64] ;  /* 0x0000001410273981 */ /* 0x0002e2000c1e1500 */
[----:B0-----:R-:W-:Y:S01]  /*07d0*/  FMUL.FTZ R15, R19, R42 ;  /* 0x0000002a130f7220 */ /* 0x001fe20000410000 */
[----:B----4-:R-:W-:Y:S01]  /*07e0*/  HADD2.F32 R41, -RZ, R41.H0_H0 ;  /* 0x20000029ff297230 */ /* 0x010fe20000004100 */
[----:B------:R-:W-:Y:S02]  /*07f0*/  FMUL.FTZ R44, R42, R43 ;  /* 0x0000002b2a2c7220 */ /* 0x000fe40000410000 */
[----:B------:R-:W-:Y:S01]  /*0800*/  FFMA.FTZ R42, R40, c[0x0][0xd68], R15 ;  /* 0x00035a00282a7a23 */ /* 0x000fe2000001000f */
[----:B------:R-:W-:Y:S01]  /*0810*/  @P1 IADD3 R14, P4, R28, UR14, RZ ;  /* 0x0000000e1c0e1c10 */ /* 0x000fe2000ff9e0ff */
[----:B------:R-:W0:Y:S01]  /*0820*/  MUFU.RCP R40, c[0x0][0xd70] ;  /* 0x00035c0000287b08 */ /* 0x000e220000001000 */
[----:B------:R-:W-:Y:S01]  /*0830*/  FFMA.FTZ R43, R41, c[0x0][0xd6c], R44 ;  /* 0x00035b00292b7a23 */ /* 0x000fe2000001002c */
[----:B------:R-:W-:-:S02]  /*0840*/  @!P1 PRMT R41, RZ, 0x7610, R41 ;  /* 0x00007610ff299816 */ /* 0x000fc40000000029 */
[----:B------:R-:W-:Y:S02]  /*0850*/  @P1 IADD3.X R15, R24, UR15, RZ, P4, !PT ;  /* 0x0000000f180f1c10 */ /* 0x000fe4000a7fe4ff */
[----:B------:R-:W-:Y:S02]  /*0860*/  F2FP.PACK_AB R42, RZ, R42 ;  /* 0x0000002aff2a723e */ /* 0x000fe400000000ff */
[----:B------:R-:W-:Y:S01]  /*0870*/  F2FP.PACK_AB R43, RZ, R43 ;  /* 0x0000002bff2b723e */ /* 0x000fe200000000ff */
[----:B------:R4:W3:Y:S02]  /*0880*/  @P1 LDG.E.U16 R41, [R14.64] ;  /* 0x000000140e291981 */ /* 0x0008e4000c1e1500 */
[----:B----4-:R-:W-:Y:S02]  /*0890*/  HADD2.F32 R15, -RZ, R42.H0_H0 ;  /* 0x2000002aff0f7230 */ /* 0x010fe40000004100 */
[----:B------:R-:W-:-:S03]  /*08a0*/  HADD2.F32 R14, -RZ, R43.H0_H0 ;  /* 0x2000002bff0e7230 */ /* 0x000fc60000004100 */
[----:B0-----:R-:W-:Y:S02]  /*08b0*/  FMUL.FTZ R15, R15, R40 ;  /* 0x000000280f0f7220 */ /* 0x001fe40000410000 */
[----:B------:R-:W-:-:S05]  /*08c0*/  FMUL.FTZ R14, R14, R45 ;  /* 0x0000002d0e0e7220 */ /* 0x000fca0000410000 */
[----:B------:R-:W-:-:S05]  /*08d0*/  F2FP.PACK_AB R15, R14, R15 ;  /* 0x0000000f0e0f723e */ /* 0x000fca00000000ff */
[----:B------:R-:W-:-:S06]  /*08e0*/  HADD2.F32 R14, -RZ, R15.H1_H1 ;  /* 0x3000000fff0e7230 */ /* 0x000fcc0000004100 */
[----:B------:R-:W0:Y:S01]  /*08f0*/  MUFU.SQRT R14, R14 ;  /* 0x0000000e000e7308 */ /* 0x000e220000002000 */
[----:B-1----:R-:W-:Y:S02]  /*0900*/  @P0 IADD3 R16, P4, R27, UR14, RZ ;  /* 0x0000000e1b100c10 */ /* 0x002fe4000ff9e0ff */
[----:B------:R-:W-:Y:S02]  /*0910*/  @!P0 PRMT R44, RZ, 0x7610, R44 ;  /* 0x00007610ff2c8816 */ /* 0x000fe4000000002c */
[----:B------:R-:W-:-:S05]  /*0920*/  @P0 IADD3.X R17, R26, UR15, RZ, P4, !PT ;  /* 0x0000000f1a110c10 */ /* 0x000fca000a7fe4ff */
[----:B------:R1:W4:Y:S01]  /*0930*/  @P0 LDG.E.U16 R44, [R16.64] ;  /* 0x00000014102c0981 */ /* 0x000322000c1e1500 */
[----:B0-----:R-:W-:-:S05]  /*0940*/  FADD.FTZ R14, R14, c[0x0][0xd78] ;  /* 0x00035e000e0e7621 */ /* 0x001fca0000010000 */
[----:B-1----:R-:W-:-:S05]  /*0950*/  F2FP.PACK_AB R17, RZ, R14 ;  /* 0x0000000eff11723e */ /* 0x002fca00000000ff */
[----:B------:R-:W-:-:S06]  /*0960*/  HADD2.F32 R14, -RZ, R17.H0_H0 ;  /* 0x20000011ff0e7230 */ /* 0x000fcc0000004100 */
[----:B------:R-:W0:Y:S01]  /*0970*/  MUFU.RCP R14, R14 ;  /* 0x0000000e000e7308 */ /* 0x000e220000001000 */
[----:B------:R-:W-:Y:S02]  /*0980*/  HADD2.F32 R16, -RZ, R33.H0_H0 ;  /* 0x20000021ff107230 */ /* 0x000fe40000004100 */
[----:B------:R-:W-:-:S03]  /*0990*/  HADD2.F32 R15, -RZ, R15.H0_H0 ;  /* 0x2000000fff0f7230 */ /* 0x000fc60000004100 */
[----:B------:R-:W-:-:S05]  /*09a0*/  FMUL.FTZ R16, R16, R35 ;  /* 0x0000002310107220 */ /* 0x000fca0000410000 */
[----:B------:R-:W-:Y:S01]  /*09b0*/  F2FP.PACK_AB R33, RZ, R16 ;  /* 0x00000010ff21723e */ /* 0x000fe200000000ff */
[----:B0-----:R-:W-:Y:S01]  /*09c0*/  FMUL.FTZ R17, R15, R14 ;  /* 0x0000000e0f117220 */ /* 0x001fe20000410000 */
[----:B------:R-:W-:Y:S02]  /*09d0*/  @P3 IADD3 R14, P4, R22, UR14, RZ ;  /* 0x0000000e160e3c10 */ /* 0x000fe4000ff9e0ff */
[----:B------:R-:W-:Y:S02]  /*09e0*/  @!P3 PRMT R16, RZ, 0x7610, R16 ;  /* 0x00007610ff10b816 */ /* 0x000fe40000000010 */
[----:B------:R-:W-:-:S05]  /*09f0*/  @P3 IADD3.X R15, R21, UR15, RZ, P4, !PT ;  /* 0x0000000f150f3c10 */ /* 0x000fca000a7fe4ff */
[----:B------:R0:W4:Y:S01]  /*0a00*/  @P3 LDG.E.U16 R16, [R14.64] ;  /* 0x000000140e103981 */ /* 0x000122000c1e1500 */
[----:B------:R-:W-:Y:S02]  /*0a10*/  HADD2.F32 R32, -RZ, R32.H0_H0 ;  /* 0x20000020ff207230 */ /* 0x000fe40000004100 */
[----:B------:R-:W-:-:S03]  /*0a20*/  HADD2.F32 R36, -RZ, R36.H0_H0 ;  /* 0x20000024ff247230 */ /* 0x000fc60000004100 */
[-C--:B------:R-:W-:Y:S01]  /*0a30*/  FMUL.FTZ R32, R32, R35.reuse ;  /* 0x0000002320207220 */ /* 0x080fe20000410000 */
[----:B------:R-:W-:Y:S01]  /*0a40*/  HADD2.F32 R33, -RZ, R33.H0_H0 ;  /* 0x20000021ff217230 */ /* 0x000fe20000004100 */
[----:B------:R-:W-:-:S03]  /*0a50*/  FMUL.FTZ R35, R36, R35 ;  /* 0x0000002324237220 */ /* 0x000fc60000410000 */
[----:B------:R-:W-:Y:S01]  /*0a60*/  F2FP.PACK_AB R32, RZ, R32 ;  /* 0x00000020ff20723e */ /* 0x000fe200000000ff */
[----:B------:R-:W-:Y:S01]  /*0a70*/  HADD2.F32 R23, -RZ, R23.H0_H0 ;  /* 0x20000017ff177230 */ /* 0x000fe20000004100 */
[----:B------:R-:W-:-:S03]  /*0a80*/  FMUL.FTZ R36, R19, R33 ;  /* 0x0000002113247220 */ /* 0x000fc60000410000 */
[----:B------:R-:W-:Y:S01]  /*0a90*/  HADD2.F32 R32, -RZ, R32.H0_H0 ;  /* 0x20000020ff207230 */ /* 0x000fe20000004100 */
[----:B------:R-:W-:Y:S02]  /*0aa0*/  FFMA.FTZ R23, R23, c[0x0][0xd68], R36 ;  /* 0x00035a0017177a23 */ /* 0x000fe40000010024 */
[----:B------:R-:W-:Y:S01]  /*0ab0*/  FMUL.FTZ R36, R20, R33 ;  /* 0x0000002114247220 */ /* 0x000fe20000410000 */
[----:B------:R-:W-:Y:S01]  /*0ac0*/  F2FP.PACK_AB R35, RZ, R35 ;  /* 0x00000023ff23723e */ /* 0x000fe200000000ff */
[----:B0-----:R-:W-:Y:S01]  /*0ad0*/  FMUL.FTZ R15, R19, R32 ;  /* 0x00000020130f7220 */ /* 0x001fe20000410000 */
[----:B------:R-:W-:Y:S01]  /*0ae0*/  HADD2.F32 R25, -RZ, R25.H0_H0 ;  /* 0x20000019ff197230 */ /* 0x000fe20000004100 */
[----:B------:R-:W-:Y:S02]  /*0af0*/  FMUL.FTZ R36, R33, R36 ;  /* 0x0000002421247220 */ /* 0x000fe40000410000 */
[----:B------:R-:W-:Y:S02]  /*0b00*/  HADD2.F32 R35, -RZ, R35.H0_H0 ;  /* 0x20000023ff237230 */ /* 0x000fe40000004100 */
[----:B------:R-:W-:Y:S01]  /*0b10*/  FFMA.FTZ R25, R25, c[0x0][0xd6c], R36 ;  /* 0x00035b0019197a23 */ /* 0x000fe20000010024 */
[----:B------:R-:W-:-:S02]  /*0b20*/  F2FP.PACK_AB R23, RZ, R23 ;  /* 0x00000017ff17723e */ /* 0x000fc400000000ff */
[----:B------:R-:W-:Y:S02]  /*0b30*/  FMUL.FTZ R36, R20, R35 ;  /* 0x0000002314247220 */ /* 0x000fe40000410000 */
[----:B------:R-:W-:Y:S02]  /*0b40*/  F2FP.PACK_AB R25, RZ, R25 ;  /* 0x00000019ff19723e */ /* 0x000fe400000000ff */
[----:B------:R-:W-:-:S05]  /*0b50*/  F2FP.PACK_AB R17, RZ, R17 ;  /* 0x00000011ff11723e */ /* 0x000fca00000000ff */
[----:B------:R-:W-:Y:S02]  /*0b60*/  HADD2.F32 R17, -RZ, R17.H0_H0 ;  /* 0x20000011ff117230 */ /* 0x000fe40000004100 */
[----:B--2---:R-:W-:-:S05]  /*0b70*/  HADD2.F32 R14, -RZ, R34.H0_H0 ;  /* 0x20000022ff0e7230 */ /* 0x004fca0000004100 */
[----:B------:R-:W-:Y:S02]  /*0b80*/  FFMA.FTZ R14, R14, c[0x0][0xd68], R15 ;  /* 0x00035a000e0e7a23 */ /* 0x000fe4000001000f */
[----:B------:R-:W-:Y:S01]  /*0b90*/  FMUL.FTZ R15, R20, R32 ;  /* 0x00000020140f7220 */ /* 0x000fe20000410000 */
[----:B------:R-:W-:-:S03]  /*0ba0*/  HADD2.F32 R34, -RZ, R37.H0_H0 ;  /* 0x20000025ff227230 */ /* 0x000fc60000004100 */
[----:B------:R-:W-:Y:S01]  /*0bb0*/  FMUL.FTZ R32, R32, R15 ;  /* 0x0000000f20207220 */ /* 0x000fe20000410000 */
[----:B------:R-:W-:Y:S01]  /*0bc0*/  HADD2.F32 R33, -RZ, R38.H0_H0 ;  /* 0x20000026ff217230 */ /* 0x000fe20000004100 */
[----:B------:R-:W-:-:S04]  /*0bd0*/  FMUL.FTZ R15, R19, R35 ;  /* 0x00000023130f7220 */ /* 0x000fc80000410000 */
[----:B------:R-:W-:Y:S01]  /*0be0*/  FFMA.FTZ R33, R33, c[0x0][0xd6c], R32 ;  /* 0x00035b0021217a23 */ /* 0x000fe20000010020 */
[----:B------:R-:W-:Y:S01]  /*0bf0*/  F2FP.PACK_AB R32, RZ, R14 ;  /* 0x0000000eff20723e */ /* 0x000fe200000000ff */
[----:B------:R-:W-:Y:S01]  /*0c00*/  FFMA.FTZ R34, R34, c[0x0][0xd68], R15 ;  /* 0x00035a0022227a23 */ /* 0x000fe2000001000f */
[----:B---3--:R-:W-:Y:S01]  /*0c10*/  HADD2.F32 R14, -RZ, R39.H0_H0 ;  /* 0x20000027ff0e7230 */ /* 0x008fe20000004100 */
[----:B------:R-:W-:Y:S01]  /*0c20*/  FMUL.FTZ R15, R35, R36 ;  /* 0x00000024230f7220 */ /* 0x000fe20000410000 */
[----:B------:R-:W-:Y:S01]  /*0c30*/  HADD2.F32 R37, -RZ, R23.H0_H0 ;  /* 0x20000017ff257230 */ /* 0x000fe20000004100 */
[----:B------:R-:W-:Y:S01]  /*0c40*/  F2FP.PACK_AB R33, RZ, R33 ;  /* 0x00000021ff21723e */ /* 0x000fe200000000ff */
[----:B------:R-:W-:Y:S01]  /*0c50*/  HADD2.F32 R36, -RZ, R25.H0_H0 ;  /* 0x20000019ff247230 */ /* 0x000fe20000004100 */
[----:B------:R-:W-:Y:S02]  /*0c60*/  FFMA.FTZ R35, R14, c[0x0][0xd6c], R15 ;  /* 0x00035b000e237a23 */ /* 0x000fe4000001000f */
[----:B------:R-:W-:Y:S01]  /*0c70*/  FMUL.FTZ R14, R37, R40 ;  /* 0x00000028250e7220 */ /* 0x000fe20000410000 */
[----:B------:R-:W-:Y:S01]  /*0c80*/  HADD2.F32 R37, -RZ, R32.H0_H0 ;  /* 0x20000020ff257230 */ /* 0x000fe20000004100 */
[----:B------:R-:W-:Y:S01]  /*0c90*/  FMUL.FTZ R15, R36, R45 ;  /* 0x0000002d240f7220 */ /* 0x000fe20000410000 */
[----:B------:R-:W-:-:S04]  /*0ca0*/  HADD2.F32 R36, -RZ, R33.H0_H0 ;  /* 0x20000021ff247230 */ /* 0x000fc80000004100 */
[----:B------:R-:W-:Y:S01]  /*0cb0*/  F2FP.PACK_AB R14, R15, R14 ;  /* 0x0000000e0f0e723e */ /* 0x000fe200000000ff */
[----:B------:R-:W-:Y:S02]  /*0cc0*/  FMUL.FTZ R15, R37, R40 ;  /* 0x00000028250f7220 */ /* 0x000fe40000410000 */
[----:B------:R-:W-:Y:S01]  /*0cd0*/  FMUL.FTZ R36, R36, R45 ;  /* 0x0000002d24247220 */ /* 0x000fe20000410000 */
[----:B------:R-:W-:Y:S02]  /*0ce0*/  F2FP.PACK_AB R34, RZ, R34 ;  /* 0x00000022ff22723e */ /* 0x000fe400000000ff */
[----:B------:R-:W-:Y:S02]  /*0cf0*/  F2FP.PACK_AB R35, RZ, R35 ;  /* 0x00000023ff23723e */ /* 0x000fe400000000ff */
[----:B------:R-:W-:Y:S01]  /*0d00*/  F2FP.PACK_AB R15, R36, R15 ;  /* 0x0000000f240f723e */ /* 0x000fe200000000ff */
[----:B------:R-:W-:Y:S02]  /*0d10*/  HADD2.F32 R36, -RZ, R14.H1_H1 ;  /* 0x3000000eff247230 */ /* 0x000fe40000004100 */
[----:B------:R-:W-:-:S02]  /*0d20*/  HADD2.F32 R37, -RZ, R34.H0_H0 ;  /* 0x20000022ff257230 */ /* 0x000fc40000004100 */
[----:B------:R-:W-:Y:S02]  /*0d30*/  HADD2.F32 R38, -RZ, R35.H0_H0 ;  /* 0x20000023ff267230 */ /* 0x000fe40000004100 */
[----:B------:R-:W0:Y:S01]  /*0d40*/  MUFU.SQRT R36, R36 ;  /* 0x0000002400247308 */ /* 0x000e220000002000 */
[----:B------:R-:W-:Y:S02]  /*0d50*/  FMUL.FTZ R37, R37, R40 ;  /* 0x0000002825257220 */ /* 0x000fe40000410000 */
[----:B------:R-:W-:Y:S01]  /*0d60*/  FMUL.FTZ R38, R38, R45 ;  /* 0x0000002d26267220 */ /* 0x000fe20000410000 */
[----:B------:R-:W-:-:S04]  /*0d70*/  HADD2.F32 R45, -RZ, R15.H1_H1 ;  /* 0x3000000fff2d7230 */ /* 0x000fc80000004100 */
[----:B------:R-:W-:Y:S01]  /*0d80*/  F2FP.PACK_AB R37, R38, R37 ;  /* 0x000000252625723e */ /* 0x000fe200000000ff */
[----:B------:R1:W2:Y:S04]  /*0d90*/  MUFU.SQRT R39, R45 ;  /* 0x0000002d00277308 */ /* 0x0002a80000002000 */
[----:B-1----:R-:W-:Y:S01]  /*0da0*/  HADD2.F32 R45, -RZ, R37.H1_H1 ;  /* 0x30000025ff2d7230 */ /* 0x002fe20000004100 */
[----:B0-----:R-:W-:-:S03]  /*0db0*/  FADD.FTZ R40, R36, c[0x0][0xd78] ;  /* 0x00035e0024287621 */ /* 0x001fc60000010000 */
[----:B------:R-:W0:Y:S02]  /*0dc0*/  MUFU.SQRT R38, R45 ;  /* 0x0000002d00267308 */ /* 0x000e240000002000 */
[----:B------:R-:W-:Y:S01]  /*0dd0*/  F2FP.PACK_AB R40, RZ, R40 ;  /* 0x00000028ff28723e */ /* 0x000fe200000000ff */
[----:B--2---:R-:W-:-:S04]  /*0de0*/  FADD.FTZ R39, R39, c[0x0][0xd78] ;  /* 0x00035e0027277621 */ /* 0x004fc80000010000 */
[----:B------:R-:W-:Y:S01]  /*0df0*/  HADD2.F32 R40, -RZ, R40.H0_H0 ;  /* 0x20000028ff287230 */ /* 0x000fe20000004100 */
[----:B------:R-:W-:-:S03]  /*0e00*/  F2FP.PACK_AB R36, RZ, R39 ;  /* 0x00000027ff24723e */ /* 0x000fc600000000ff */
[----:B------:R0:W1:Y:S02]  /*0e10*/  MUFU.RCP R39, R40 ;  /* 0x0000002800277308 */ /* 0x0000640000001000 */
[----:B0-----:R-:W-:Y:S01]  /*0e20*/  FADD.FTZ R40, R38, c[0x0][0xd78] ;  /* 0x00035e0026287621 */ /* 0x001fe20000010000 */
[----:B------:R-:W-:-:S04]  /*0e30*/  HADD2.F32 R38, -RZ, R36.H0_H0 ;  /* 0x20000024ff267230 */ /* 0x000fc80000004100 */
[----:B------:R-:W-:Y:S02]  /*0e40*/  F2FP.PACK_AB R36, RZ, R40 ;  /* 0x00000028ff24723e */ /* 0x000fe400000000ff */
[----:B------:R-:W0:Y:S03]  /*0e50*/  MUFU.RCP R38, R38 ;  /* 0x0000002600267308 */ /* 0x000e260000001000 */
[----:B------:R-:W-:Y:S02]  /*0e60*/  HADD2.F32 R36, -RZ, R36.H0_H0 ;  /* 0x20000024ff247230 */ /* 0x000fe40000004100 */
[----:B------:R-:W-:Y:S02]  /*0e70*/  HADD2.F32 R14, -RZ, R14.H0_H0 ;  /* 0x2000000eff0e7230 */ /* 0x000fe40000004100 */
[----:B------:R-:W-:Y:S02]  /*0e80*/  HADD2.F32 R15, -RZ, R15.H0_H0 ;  /* 0x2000000fff0f7230 */ /* 0x000fe40000004100 */
[----:B------:R-:W2:Y:S01]  /*0e90*/  MUFU.RCP R36, R36 ;  /* 0x0000002400247308 */ /* 0x000ea20000001000 */
[----:B-1----:R-:W-:Y:S01]  /*0ea0*/  FMUL.FTZ R39, R14, R39 ;  /* 0x000000270e277220 */ /* 0x002fe20000410000 */
[----:B------:R-:W-:Y:S01]  /*0eb0*/  HADD2.F32 R45, -RZ, R37.H0_H0 ;  /* 0x20000025ff2d7230 */ /* 0x000fe20000004100 */
[----:B0-----:R-:W-:Y:S01]  /*0ec0*/  FMUL.FTZ R14, R15, R38 ;  /* 0x000000260f0e7220 */ /* 0x001fe20000410000 */
[----:B------:R-:W-:-:S04]  /*0ed0*/  HADD2.F32 R15, -RZ, R30.H0_H0 ;  /* 0x2000001eff0f7230 */ /* 0x000fc80000004100 */
[----:B------:R-:W-:Y:S01]  /*0ee0*/  F2FP.PACK_AB R14, RZ, R14 ;  /* 0x0000000eff0e723e */ /* 0x000fe200000000ff */
[----:B-----5:R-:W-:Y:S01]  /*0ef0*/  FFMA.FTZ R15, R0, R15, R17 ;  /* 0x0000000f000f7223 */ /* 0x020fe20000010011 */
[----:B------:R-:W-:Y:S01]  /*0f00*/  F2FP.PACK_AB R37, RZ, R39 ;  /* 0x00000027ff25723e */ /* 0x000fe200000000ff */
[----:B--2---:R-:W-:Y:S02]  /*0f10*/  FMUL.FTZ R36, R45, R36 ;  /* 0x000000242d247220 */ /* 0x004fe40000410000 */
[----:B------:R-:W-:Y:S01]  /*0f20*/  HADD2.F32 R17, -RZ, R14.H0_H0 ;  /* 0x2000000eff117230 */ /* 0x000fe20000004100 */
[----:B------:R-:W-:Y:S02]  /*0f30*/  @P2 IADD3 R14, P4, R29, UR6, RZ ;  /* 0x000000061d0e2c10 */ /* 0x000fe4000ff9e0ff */
[----:B------:R-:W-:Y:S01]  /*0f40*/  F2FP.PACK_AB R29, RZ, R15 ;  /* 0x0000000fff1d723e */ /* 0x000fe200000000ff */
[----:B------:R-:W-:Y:S01]  /*0f50*/  HADD2.F32 R37, -RZ, R37.H0_H0 ;  /* 0x20000025ff257230 */ /* 0x000fe20000004100 */
[----:B------:R-:W-:Y:S01]  /*0f60*/  F2FP.PACK_AB R36, RZ, R36 ;  /* 0x00000024ff24723e */ /* 0x000fe200000000ff */
[----:B------:R-:W-:Y:S01]  /*0f70*/  HADD2.F32 R41, -RZ, R41.H0_H0 ;  /* 0x20000029ff297230 */ /* 0x000fe20000004100 */
[----:B------:R-:W-:-:S02]  /*0f80*/  @P2 IADD3.X R15, R31, UR7, RZ, P4, !PT ;  /* 0x000000071f0f2c10 */ /* 0x000fc4000a7fe4ff */
[----:B------:R-:W-:Y:S01]  /*0f90*/  PRMT R30, R29, 0x7610, R30 ;  /* 0x000076101d1e7816 */ /* 0x000fe2000000001e */
[----:B----4-:R-:W-:Y:S01]  /*0fa0*/  HADD2.F32 R44, -RZ, R44.H0_H0 ;  /* 0x2000002cff2c7230 */ /* 0x010fe20000004100 */
[----:B------:R-:W-:Y:S01]  /*0fb0*/  FFMA.FTZ R37, R0, R41, R37 ;  /* 0x0000002900257223 */ /* 0x000fe20000010025 */
[----:B------:R-:W-:Y:S02]  /*0fc0*/  HADD2.F32 R36, -RZ, R36.H0_H0 ;  /* 0x20000024ff247230 */ /* 0x000fe40000004100 */
[----:B------:R-:W-:Y:S01]  /*0fd0*/  HADD2.F32 R29, -RZ, R16.H0_H0 ;  /* 0x20000010ff1d7230 */ /* 0x000fe20000004100 */
[----:B------:R0:W-:Y:S01]  /*0fe0*/  @P2 STG.E.U16 [R14.64], R30 ;  /* 0x0000001e0e002986 */ /* 0x0001e2000c101514 */
[----:B------:R-:W-:Y:S01]  /*0ff0*/  @P1 IADD3 R28, P4, R28, UR6, RZ ;  /* 0x000000061c1c1c10 */ /* 0x000fe2000ff9e0ff */
[C---:B------:R-:W-:Y:S02]  /*1000*/  FFMA.FTZ R17, R0.reuse, R44, R17 ;  /* 0x0000002c00117223 */ /* 0x040fe40000010011 */
[----:B------:R1:W-:Y:S01]  /*1010*/  @P2 STG.E.U16 [R4.64], R42 ;  /* 0x0000002a04002986 */ /* 0x0003e2000c101514 */
[----:B------:R-:W-:Y:S01]  /*1020*/  FFMA.FTZ R36, R0, R29, R36 ;  /* 0x0000001d00247223 */ /* 0x000fe20000010024 */
[----:B------:R-:W-:-:S02]  /*1030*/  F2FP.PACK_AB R37, RZ, R37 ;  /* 0x00000025ff25723e */ /* 0x000fc400000000ff */
[----:B------:R1:W-:Y:S01]  /*1040*/  @P2 STG.E.U16 [R2.64], R43 ;  /* 0x0000002b02002986 */ /* 0x0003e2000c101514 */
[----:B------:R-:W-:Y:S02]  /*1050*/  @P1 IADD3.X R29, R24, UR7, RZ, P4, !PT ;  /* 0x00000007181d1c10 */ /* 0x000fe4000a7fe4ff */
[----:B0-----:R-:W-:Y:S02]  /*1060*/  @P0 IADD3 R14, P2, R27, UR6, RZ ;  /* 0x000000061b0e0c10 */ /* 0x001fe4000ff5e0ff */
[----:B------:R-:W-:Y:S02]  /*1070*/  F2FP.PACK_AB R17, RZ, R17 ;  /* 0x00000011ff11723e */ /* 0x000fe400000000ff */
[----:B------:R-:W-:Y:S01]  /*1080*/  @P0 IADD3.X R15, R26, UR7, RZ, P2, !PT ;  /* 0x000000071a0f0c10 */ /* 0x000fe200097fe4ff */
[----:B------:R1:W-:Y:S04]  /*1090*/  @P1 STG.E.U16 [R28.64], R37 ;  /* 0x000000251c001986 */ /* 0x0003e8000c101514 */
[----:B------:R1:W-:Y:S04]  /*10a0*/  @P1 STG.E.U16 [R6.64], R23 ;  /* 0x0000001706001986 */ /* 0x0003e8000c101514 */
[----:B------:R1:W-:Y:S04]  /*10b0*/  @P1 STG.E.U16 [R8.64], R25 ;  /* 0x0000001908001986 */ /* 0x0003e8000c101514 */
[----:B------:R1:W-:Y:S04]  /*10c0*/  @P0 STG.E.U16 [R14.64], R17 ;  /* 0x000000110e000986 */ /* 0x0003e8000c101514 */
[----:B------:R1:W-:Y:S04]  /*10d0*/  @P0 STG.E.U16 [R10.64], R32 ;  /* 0x000000200a000986 */ /* 0x0003e8000c101514 */
[----:B------:R1:W-:Y:S01]  /*10e0*/  @P0 STG.E.U16 [R12.64], R33 ;  /* 0x000000210c000986 */ /* 0x0003e2000c101514 */
[----:B------:R-:W-:Y:S01]  /*10f0*/  BSSY B0, `(.L_x_0) ;  /* 0x000000c000007945 */ /* 0x000fe20003800000 */
[----:B------:R-:W-:Y:S05]  /*1100*/  @!P3 BRA `(.L_x_1) ;  /* 0x000000a00000b947 */ /* 0x000fea0003800000 */
[C---:B-1----:R-:W-:Y:S02]  /*1110*/  IADD3 R2, P0, R22.reuse, UR6, RZ ;  /* 0x0000000616027c10 */ /* 0x042fe4000ff1e0ff */
[----:B------:R-:W-:-:S02]  /*1120*/  IADD3 R4, P1, R22, UR18, RZ ;  /* 0x0000001216047c10 */ /* 0x000fc4000ff3e0ff */
[----:B------:R-:W-:Y:S02]  /*1130*/  IADD3 R22, P2, R22, UR16, RZ ;  /* 0x0000001016167c10 */ /* 0x000fe4000ff5e0ff */
[----:B------:R-:W-:Y:S02]  /*1140*/  F2FP.PACK_AB R36, RZ, R36 ;  /* 0x00000024ff24723e */ /* 0x000fe400000000ff */
[C---:B------:R-:W-:Y:S02]  /*1150*/  IADD3.X R3, R21.reuse, UR7, RZ, P0, !PT ;  /* 0x0000000715037c10 */ /* 0x040fe400087fe4ff */
[C---:B------:R-:W-:Y:S02]  /*1160*/  IADD3.X R23, R21.reuse, UR17, RZ, P2, !PT ;  /* 0x0000001115177c10 */ /* 0x040fe400097fe4ff */
[----:B------:R-:W-:Y:S01]  /*1170*/  IADD3.X R5, R21, UR19, RZ, P1, !PT ;  /* 0x0000001315057c10 */ /* 0x000fe20008ffe4ff */
[----:B------:R0:W-:Y:S04]  /*1180*/  STG.E.U16 [R2.64], R36 ;  /* 0x0000002402007986 */ /* 0x0001e8000c101514 */
[----:B------:R0:W-:Y:S04]  /*1190*/  STG.E.U16 [R22.64], R34 ;  /* 0x0000002216007986 */ /* 0x0001e8000c101514 */
[----:B------:R0:W-:Y:S02]  /*11a0*/  STG.E.U16 [R4.64], R35 ;  /* 0x0000002304007986 */ /* 0x0001e4000c101514 */
.L_x_1:
[----:B------:R-:W-:Y:S05]  /*11b0*/  BSYNC B0 ;  /* 0x0000000000007941 */ /* 0x000fea0003800000 */
.L_x_0:
[----:B------:R-:W-:Y:S02]  /*11c0*/  UMOV UR5, 0x4 ;  /* 0x0000000400057882 */ /* 0x000fe40000000000 */
[----:B------:R-:W-:-:S02]  /*11d0*/  ULDC UR10, c[0x0][0x0] ;  /* 0x00000000000a7ab9 */ /* 0x000fc40000000800 */
[----:B------:R-:W-:-:S03]  /*11e0*/  UIMAD UR4, UR5, UR10, UR4 ;  /* 0x0000000a050472a4 */ /* 0x000fc6000f8e0204 */
[----:B------:R-:W-:Y:S02]  /*11f0*/  ULDC UR5, c[0x0][0x160] ;  /* 0x0000580000057ab9 */ /* 0x000fe40000000800 */
[----:B------:R-:W-:Y:S01]  /*1200*/  UISETP.GE.AND UP0, UPT, UR4, UR5, UPT ;  /* 0x000000050400728c */ /* 0x000fe2000bf06270 */
[----:B01----:R-:W-:-:S05]  /*1210*/  IMAD.U32 R2, RZ, RZ, UR4 ;  /* 0x00000004ff027e24 */ /* 0x003fca000f8e00ff */
[----:B------:R-:W-:Y:S02]  /*1220*/  ISETP.LT.AND P1, PT, R2, UR9, PT ;  /* 0x0000000902007c0c */ /* 0x000fe4000bf21270 */
[----:B------:R-:W-:-:S13]  /*1230*/  PLOP3.LUT P0, PT, PT, PT, UP0, 0x80, 0x0 ;  /* 0x000000000000781c */ /* 0x000fda0003f0f008 */
[----:B------:R-:W-:Y:S05]  /*1240*/  @!P0 BRA P1, `(.L_x_2) ;  /* 0xfffff00000008947 */ /* 0x000fea000083ffff */
[----:B------:R-:W-:Y:S05]  /*1250*/  EXIT ;  /* 0x000000000000794d */ /* 0x000fea0003800000 */
.L_x_3:
[----:B------:R-:W-:-:S00]  /*1260*/  BRA `(.L_x_3) ;  /* 0xfffffff000007947 */ /* 0x000fc0000383ffff */
[----:B------:R-:W-:-:S00]  /*1270*/  NOP ;  /* 0x0000000000007918 */ /* 0x000fc00000000000 */
        /* <DEDUP_REMOVED lines=8> */
.L_x_32:


//--------------------- .text._Z25multi_tensor_apply_kernelI18TensorListMetadataILi5EE17LAMBStage1FunctorIN3c104HalfES4_fEJPfffffffEEvlPViT_T0_DpT1_ --------------------------
	.section	.text._Z25multi_tensor_apply_kernelI18TensorListMetadataILi5EE17LAMBStage1FunctorIN3c104HalfES4_fEJPfffffffEEvlPViT_T0_DpT1_,"ax",@progbits
	.sectioninfo	@"SHI_REGISTERS=48"
	.align	128
        .global         _Z25multi_tensor_apply_kernelI18TensorListMetadataILi5EE17LAMBStage1FunctorIN3c104HalfES4_fEJPfffffffEEvlPViT_T0_DpT1_
        .type           _Z25multi_tensor_apply_kernelI18TensorListMetadataILi5EE17LAMBStage1FunctorIN3c104HalfES4_fEJPfffffffEEvlPViT_T0_DpT1_,@function
        .size           _Z25multi_tensor_apply_kernelI18TensorListMetadataILi5EE17LAMBStage1FunctorIN3c104HalfES4_fEJPfffffffEEvlPViT_T0_DpT1_,(.L_x_33 - _Z25multi_tensor_apply_kernelI18TensorListMetadataILi5EE17LAMBStage1FunctorIN3c104HalfES4_fEJPfffffffEEvlPViT_T0_DpT1_)
        .other          _Z25multi_tensor_apply_kernelI18TensorListMetadataILi5EE17LAMBStage1FunctorIN3c104HalfES4_fEJPfffffffEEvlPViT_T0_DpT1_,@"STO_CUDA_ENTRY STV_DEFAULT"
_Z25multi_tensor_apply_kernelI18TensorListMetadataILi5EE17LAMBStage1FunctorIN3c104HalfES4_fEJPfffffffEEvlPViT_T0_DpT1_:
.text._Z25multi_tensor_apply_kernelI18TensorListMetadataILi5EE17LAMBStage1FunctorIN3c104HalfES4_fEJPfffffffEEvlPViT_T0_DpT1_:
        /* <DEDUP_REMOVED lines=37> */
.L_x_6:
[----:B-1----:R-:W-:-:S04]  /*0250*/  IADD3 R0, R6, UR4, RZ ;  /* 0x0000000406007c10 */ /* 0x002fc8000fffe0ff */
[C---:B------:R-:W-:Y:S02]  /*0260*/  ISETP.GE.AND P0, PT, R0.reuse, c[0x0][0x160], PT ;  /* 0x0000580000007a0c */ /* 0x040fe40003f06270 */
[C---:B0-----:R-:W-:Y:S02]  /*0270*/  IADD3 R30, P1, R0.reuse, UR8, RZ ;  /* 0x00000008001e7c10 */ /* 0x041fe4000ff3e0ff */
        /* <DEDUP_REMOVED lines=11> */
[----:B------:R-:W-:Y:S02]  /*0330*/  @!P0 PRMT R32, RZ, 0x7610, R32 ;  /* 0x00007610ff208816 */ /* 0x000fe40000000020 */
[C---:B------:R-:W-:Y:S02]  /*0340*/  IADD3.X R23, R34.reuse, UR17, RZ, P1, !PT ;  /* 0x0000001122177c10 */ /* 0x040fe40008ffe4ff */
[----:B------:R-:W-:-:S03]  /*0350*/  IADD3.X R21, R34, UR19, RZ, P2, !PT ;  /* 0x0000001322157c10 */ /* 0x000fc600097fe4ff */
[----:B------:R-:W3:Y:S04]  /*0360*/  @P0 LDG.E.U16 R35, [R22.64] ;  /* 0x0000001416230981 */ /* 0x000ee8000c1e1500 */
[----:B------:R-:W4:Y:S01]  /*0370*/  @P0 LDG.E.U16 R32, [R20.64] ;  /* 0x0000001414200981 */ /* 0x000f22000c1e1500 */
[----:B------:R-:W-:-:S04]  /*0380*/  IADD3 R0, R0, c[0x0][0x0], RZ ;  /* 0x0000000000007a10 */ /* 0x000fc80007ffe0ff */
[C---:B------:R-:W-:Y:S02]  /*0390*/  ISETP.GE.AND P1, PT, R0.reuse, c[0x0][0x160], PT ;  /* 0x0000580000007a0c */ /* 0x040fe40003f26270 */
[C---:B------:R-:W-:Y:S02]  /*03a0*/  IADD3 R9, P2, R0.reuse, UR8, RZ ;  /* 0x0000000800097c10 */ /* 0x040fe4000ff5e0ff */
[C---:B------:R-:W-:Y:S02]  /*03b0*/  ISETP.LT.AND P1, PT, R0.reuse, UR9, !P1 ;  /* 0x0000000900007c0c */ /* 0x040fe4000cf21270 */
[C---:B------:R-:W-:Y:S01]  /*03c0*/  LEA.HI.X.SX32 R10, R0.reuse, UR11, 0x1, P2 ;  /* 0x0000000b000a7c11 */ /* 0x040fe200090f0eff */
[C---:B------:R-:W-:Y:S01]  /*03d0*/  IMAD.SHL.U32 R26, R9.reuse, 0x2, RZ ;  /* 0x00000002091a7824 */ /* 0x040fe200078e00ff */
[----:B------:R-:W-:Y:S02]  /*03e0*/  IADD3 R12, R0, c[0x0][0x0], RZ ;  /* 0x00000000000c7a10 */ /* 0x000fe40007ffe0ff */
[----:B------:R-:W-:-:S07]  /*03f0*/  SHF.L.U64.HI R27, R9, 0x1, R10 ;  /* 0x00000001091b7819 */ /* 0x000fce000001020a */
[----:B0-----:R-:W-:Y:S02]  /*0400*/  @P1 IADD3 R2, P2, R26, UR12, RZ ;  /* 0x0000000c1a021c10 */ /* 0x001fe4000ff5e0ff */
[----:B------:R-:W-:Y:S02]  /*0410*/  @!P1 PRMT R37, RZ, 0x7610, R37 ;  /* 0x00007610ff259816 */ /* 0x000fe40000000025 */
[----:B------:R-:W-:Y:S02]  /*0420*/  @P1 IADD3.X R3, R27, UR13, RZ, P2, !PT ;  /* 0x0000000d1b031c10 */ /* 0x000fe400097fe4ff */
[----:B------:R-:W-:Y:S02]  /*0430*/  IADD3 R0, R12, c[0x0][0x0], RZ ;  /* 0x000000000c007a10 */ /* 0x000fe40007ffe0ff */
[----:B------:R-:W-:Y:S01]  /*0440*/  IADD3 R18, P3, R26, UR16, RZ ;  /* 0x000000101a127c10 */ /* 0x000fe2000ff7e0ff */
[----:B------:R0:W4:Y:S01]  /*0450*/  @P1 LDG.E.U16 R37, [R2.64] ;  /* 0x0000001402251981 */ /* 0x000122000c1e1500 */
[----:B------:R-:W-:-:S02]  /*0460*/  ISETP.GE.AND P2, PT, R0, c[0x0][0x160], PT ;  /* 0x0000580000007a0c */ /* 0x000fc40003f46270 */
[----:B------:R-:W-:Y:S02]  /*0470*/  IADD3.X R19, R27, UR17, RZ, P3, !PT ;  /* 0x000000111b137c10 */ /* 0x000fe40009ffe4ff */
[----:B------:R-:W-:Y:S02]  /*0480*/  ISETP.GE.AND P3, PT, R12, c[0x0][0x160], PT ;  /* 0x000058000c007a0c */ /* 0x000fe40003f66270 */
[----:B------:R-:W-:Y:S02]  /*0490*/  ISETP.LT.AND P2, PT, R0, UR9, !P2 ;  /* 0x0000000900007c0c */ /* 0x000fe4000d741270 */
[----:B------:R-:W-:Y:S02]  /*04a0*/  ISETP.LT.AND P3, PT, R12, UR9, !P3 ;  /* 0x000000090c007c0c */ /* 0x000fe4000df61270 */
[----:B------:R-:W-:Y:S02]  /*04b0*/  IADD3 R4, P5, R0, UR8, RZ ;  /* 0x0000000800047c10 */ /* 0x000fe4000ffbe0ff */
[----:B------:R-:W-:-:S02]  /*04c0*/  IADD3 R11, P4, R12, UR8, RZ ;  /* 0x000000080c0b7c10 */ /* 0x000fc4000ff9e0ff */
[----:B------:R-:W-:Y:S01]  /*04d0*/  @!P1 PRMT R38, RZ, 0x7610, R38 ;  /* 0x00007610ff269816 */ /* 0x000fe20000000026 */
[----:B0-----:R-:W-:Y:S01]  /*04e0*/  IMAD.SHL.U32 R2, R4, 0x2, RZ ;  /* 0x0000000204027824 */ /* 0x001fe200078e00ff */
[----:B------:R-:W-:Y:S01]  /*04f0*/  LEA.HI.X.SX32 R12, R12, UR11, 0x1, P4 ;  /* 0x0000000b0c0c7c11 */ /* 0x000fe2000a0f0eff */
[----:B------:R-:W-:Y:S01]  /*0500*/  IMAD.SHL.U32 R31, R11, 0x2, RZ ;  /* 0x000000020b1f7824 */ /* 0x000fe200078e00ff */
[----:B------:R-:W-:Y:S02]  /*0510*/  IADD3 R16, P4, R26, UR18, RZ ;  /* 0x000000121a107c10 */ /* 0x000fe4000ff9e0ff */
[----:B------:R-:W-:Y:S01]  /*0520*/  LEA.HI.X.SX32 R3, R0, UR11, 0x1, P5 ;  /* 0x0000000b00037c11 */ /* 0x000fe2000a8f0eff */
[----:B------:R-:W4:Y:S01]  /*0530*/  @P1 LDG.E.U16 R38, [R18.64] ;  /* 0x0000001412261981 */ /* 0x000f22000c1e1500 */
[----:B------:R-:W-:Y:S02]  /*0540*/  IADD3.X R17, R27, UR19, RZ, P4, !PT ;  /* 0x000000131b117c10 */ /* 0x000fe4000a7fe4ff */
[----:B------:R-:W-:-:S02]  /*0550*/  SHF.L.U64.HI R0, R4, 0x1, R3 ;  /* 0x0000000104007819 */ /* 0x000fc40000010203 */
[----:B------:R-:W-:Y:S02]  /*0560*/  @P2 IADD3 R14, P5, R2, UR12, RZ ;  /* 0x0000000c020e2c10 */ /* 0x000fe4000ffbe0ff */
[----:B------:R-:W-:Y:S02]  /*0570*/  SHF.L.U64.HI R28, R11, 0x1, R12 ;  /* 0x000000010b1c7819 */ /* 0x000fe4000001020c */
[----:B------:R-:W-:Y:S02]  /*0580*/  @P3 IADD3 R24, P4, R31, UR12, RZ ;  /* 0x0000000c1f183c10 */ /* 0x000fe4000ff9e0ff */
[----:B------:R-:W-:Y:S02]  /*0590*/  @!P2 PRMT R40, RZ, 0x7610, R40 ;  /* 0x00007610ff28a816 */ /* 0x000fe40000000028 */
[----:B------:R-:W-:Y:S02]  /*05a0*/  @P2 IADD3.X R15, R0, UR13, RZ, P5, !PT ;  /* 0x0000000d000f2c10 */ /* 0x000fe4000affe4ff */
[----:B------:R-:W-:-:S02]  /*05b0*/  @!P3 PRMT R39, RZ, 0x7610, R39 ;  /* 0x00007610ff27b816 */ /* 0x000fc40000000027 */
[----:B------:R-:W-:Y:S01]  /*05c0*/  @P3 IADD3.X R25, R28, UR13, RZ, P4, !PT ;  /* 0x0000000d1c193c10 */ /* 0x000fe2000a7fe4ff */
[----:B------:R0:W4:Y:S01]  /*05d0*/  @P2 LDG.E.U16 R40, [R14.64] ;  /* 0x000000140e282981 */ /* 0x000122000c1e1500 */
[----:B------:R-:W-:-:S03]  /*05e0*/  @!P1 PRMT R41, RZ, 0x7610, R41 ;  /* 0x00007610ff299816 */ /* 0x000fc60000000029 */
[----:B------:R1:W4:Y:S04]  /*05f0*/  @P3 LDG.E.U16 R39, [R24.64] ;  /* 0x0000001418273981 */ /* 0x000328000c1e1500 */
[----:B------:R-:W4:Y:S01]  /*0600*/  @P1 LDG.E.U16 R41, [R16.64] ;  /* 0x0000001410291981 */ /* 0x000f22000c1e1500 */
[----:B------:R-:W1:Y:S08]  /*0610*/  MUFU.RCP R45, c[0x0][0xd7c] ;  /* 0x00035f00002d7b08 */ /* 0x000e700000001000 */
[----:B0-----:R-:W-:Y:S01]  /*0620*/  MUFU.RCP R14, c[0x0][0xd74] ;  /* 0x00035d00000e7b08 */ /* 0x001fe20000001000 */
[----:B--2---:R-:W-:-:S05]  /*0630*/  HADD2.F32 R36, -RZ, R13.H0_H0 ;  /* 0x2000000dff247230 */ /* 0x004fca0000004100 */
[----:B-1----:R-:W-:-:S05]  /*0640*/  FMUL.FTZ R36, R36, R45 ;  /* 0x0000002d24247220 */ /* 0x002fca0000410000 */
[----:B------:R-:W-:-:S05]  /*0650*/  F2FP.PACK_AB R36, RZ, R36 ;  /* 0x00000024ff24723e */ /* 0x000fca00000000ff */
[----:B------:R-:W-:Y:S02]  /*0660*/  HADD2.F32 R36, -RZ, R36.H0_H0 ;  /* 0x20000024ff247230 */ /* 0x000fe40000004100 */
[----:B---3--:R-:W-:-:S03]  /*0670*/  HADD2.F32 R35, -RZ, R35.H0_H0 ;  /* 0x20000023ff237230 */ /* 0x008fc60000004100 */
[-C--:B------:R-:W-:Y:S01]  /*0680*/  FMUL.FTZ R43, R8, R36.reuse ;  /* 0x00000024082b7220 */ /* 0x080fe20000410000 */
[----:B----4-:R-:W-:Y:S01]  /*0690*/  HADD2.F32 R32, -RZ, R32.H0_H0 ;  /* 0x20000020ff207230 */ /* 0x010fe20000004100 */
[----:B------:R-:W-:Y:S02]  /*06a0*/  FMUL.FTZ R42, R7, R36 ;  /* 0x00000024072a7220 */ /* 0x000fe40000410000 */
[----:B------:R-:W-:Y:S01]  /*06b0*/  FMUL.FTZ R43, R36, R43 ;  /* 0x0000002b242b7220 */ /* 0x000fe20000410000 */
[----:B------:R-:W0:Y:S01]  /*06c0*/  MUFU.RCP R13, c[0x0][0xd70] ;  /* 0x00035c00000d7b08 */ /* 0x000e220000001000 */
[----:B------:R-:W-:Y:S02]  /*06d0*/  FFMA.FTZ R15, R35, c[0x0][0xd68], R42 ;  /* 0x00035a00230f7a23 */ /* 0x000fe4000001002a */
[----:B------:R-:W-:-:S03]  /*06e0*/  FFMA.FTZ R32, R32, c[0x0][0xd6c], R43 ;  /* 0x00035b0020207a23 */ /* 0x000fc6000001002b */
[----:B------:R-:W-:Y:S02]  /*06f0*/  F2FP.PACK_AB R15, RZ, R15 ;  /* 0x0000000fff0f723e */ /* 0x000fe400000000ff */
[----:B------:R-:W-:-:S03]  /*0700*/  F2FP.PACK_AB R32, RZ, R32 ;  /* 0x00000020ff20723e */ /* 0x000fc600000000ff */
[----:B------:R-:W-:Y:S02]  /*0710*/  HADD2.F32 R24, -RZ, R15.H0_H0 ;  /* 0x2000000fff187230 */ /* 0x000fe40000004100 */
[----:B------:R-:W-:-:S03]  /*0720*/  HADD2.F32 R25, -RZ, R32.H0_H0 ;  /* 0x20000020ff197230 */ /* 0x000fc60000004100 */
[----:B0-----:R-:W-:Y:S02]  /*0730*/  FMUL.FTZ R42, R24, R13 ;  /* 0x0000000d182a7220 */ /* 0x001fe40000410000 */
[----:B------:R-:W-:-:S05]  /*0740*/  FMUL.FTZ R25, R25, R14 ;  /* 0x0000000e19197220 */ /* 0x000fca0000410000 */
[----:B------:R-:W-:-:S05]  /*0750*/  F2FP.PACK_AB R42, R25, R42 ;  /* 0x0000002a192a723e */ /* 0x000fca00000000ff */
[----:B------:R-:W-:-:S06]  /*0760*/  HADD2.F32 R36, -RZ, R42.H1_H1 ;  /* 0x3000002aff247230 */ /* 0x000fcc0000004100 */
[----:B------:R-:W0:Y:S01]  /*0770*/  MUFU.SQRT R36, R36 ;  /* 0x0000002400247308 */ /* 0x000e220000002000 */
[----:B------:R-:W-:Y:S02]  /*0780*/  @P0 IADD3 R24, P4, R33, UR14, RZ ;  /* 0x0000000e21180c10 */ /* 0x000fe4000ff9e0ff */
[----:B------:R-:W-:Y:S02]  /*0790*/  @!P0 PRMT R33, RZ, 0x7610, R33 ;  /* 0x00007610ff218816 */ /* 0x000fe40000000021 */
[----:B------:R-:W-:Y:S02]  /*07a0*/  @P0 IADD3.X R25, R34, UR15, RZ, P4, !PT ;  /* 0x0000000f22190c10 */ /* 0x000fe4000a7fe4ff */
[----:B------:R-:W-:Y:S02]  /*07b0*/  @P1 IADD3 R26, P4, R26, UR14, RZ ;  /* 0x0000000e1a1a1c10 */ /* 0x000fe4000ff9e0ff */
[----:B------:R-:W-:Y:S01]  /*07c0*/  @!P1 PRMT R34, RZ, 0x7610, R34 ;  /* 0x00007610ff229816 */ /* 0x000fe20000000022 */
[----:B------:R1:W2:Y:S01]  /*07d0*/  @P0 LDG.E.U16 R33, [R24.64] ;  /* 0x0000001418210981 */ /* 0x0002a2000c1e1500 */
[----:B------:R-:W-:Y:S01]  /*07e0*/  @P1 IADD3.X R27, R27, UR15, RZ, P4, !PT ;  /* 0x0000000f1b1b1c10 */ /* 0x000fe2000a7fe4ff */
[----:B0-----:R-:W-:-:S04]  /*07f0*/  FADD.FTZ R43, R36, c[0x0][0xd78] ;  /* 0x00035e00242b7621 */ /* 0x001fc80000010000 */
[----:B------:R0:W3:Y:S01]  /*0800*/  @P1 LDG.E.U16 R34, [R26.64] ;  /* 0x000000141a221981 */ /* 0x0000e2000c1e1500 */
[----:B-1----:R-:W-:Y:S02]  /*0810*/  @P2 IADD3 R24, P4, R2, UR18, RZ ;  /* 0x0000001202182c10 */ /* 0x002fe4000ff9e0ff */
[----:B------:R-:W-:Y:S01]  /*0820*/  F2FP.PACK_AB R43, RZ, R43 ;  /* 0x0000002bff2b723e */ /* 0x000fe200000000ff */
[----:B------:R-:W-:Y:S01]  /*0830*/  HADD2.F32 R44, -RZ, R37.H0_H0 ;  /* 0x20000025ff2c7230 */ /* 0x000fe20000004100 */
[----:B------:R-:W-:Y:S02]  /*0840*/  @P2 IADD3.X R25, R0, UR19, RZ, P4, !PT ;  /* 0x0000001300192c10 */ /* 0x000fe4000a7fe4ff */
[----:B0-----:R-:W-:Y:S01]  /*0850*/  @P2 IADD3 R26, P4, R2, UR16, RZ ;  /* 0x00000010021a2c10 */ /* 0x001fe2000ff9e0ff */
[----:B------:R-:W-:Y:S01]  /*0860*/  HADD2.F32 R43, -RZ, R43.H0_H0 ;  /* 0x2000002bff2b7230 */ /* 0x000fe20000004100 */
[----:B------:R-:W-:Y:S01]  /*0870*/  @!P2 PRMT R36, RZ, 0x7610, R36 ;  /* 0x00007610ff24a816 */ /* 0x000fe20000000024 */
[----:B------:R-:W-:Y:S01]  /*0880*/  FMUL.FTZ R44, R44, R45 ;  /* 0x0000002d2c2c7220 */ /* 0x000fe20000410000 */
[----:B------:R-:W-:-:S03]  /*0890*/  @P2 IADD3.X R27, R0, UR17, RZ, P4, !PT ;  /* 0x00000011001b2c10 */ /* 0x000fc6000a7fe4ff */
[----:B------:R-:W0:Y:S01]  /*08a0*/  MUFU.RCP R43, R43 ;  /* 0x0000002b002b7308 */ /* 0x000e220000001000 */
[----:B------:R-:W-:Y:S01]  /*08b0*/  @!P2 PRMT R35, RZ, 0x7610, R35 ;  /* 0x00007610ff23a816 */ /* 0x000fe20000000023 */
[----:B------:R1:W4:Y:S01]  /*08c0*/  @P2 LDG.E.U16 R36, [R26.64] ;  /* 0x000000141a242981 */ /* 0x000322000c1e1500 */
[----:B------:R-:W-:-:S04]  /*08d0*/  HADD2.F32 R42, -RZ, R42.H0_H0 ;  /* 0x2000002aff2a7230 */ /* 0x000fc80000004100 */
[----:B------:R0:W2:Y:S01]  /*08e0*/  @P2 LDG.E.U16 R35, [R24.64] ;  /* 0x0000001418232981 */ /* 0x0000a2000c1e1500 */
[----:B-1----:R-:W-:Y:S01]  /*08f0*/  F2FP.PACK_AB R27, RZ, R44 ;  /* 0x0000002cff1b723e */ /* 0x002fe200000000ff */
[----:B------:R-:W-:-:S04]  /*0900*/  HADD2.F32 R38, -RZ, R38.H0_H0 ;  /* 0x20000026ff267230 */ /* 0x000fc80000004100 */
[----:B------:R-:W-:Y:S01]  /*0910*/  HADD2.F32 R27, -RZ, R27.H0_H0 ;  /* 0x2000001bff1b7230 */ /* 0x000fe20000004100 */
[----:B0-----:R-:W-:Y:S02]  /*0920*/  @P3 IADD3 R24, P4, R31, UR14, RZ ;  /* 0x0000000e1f183c10 */ /* 0x001fe4000ff9e0ff */
[----:B------:R-:W-:Y:S02]  /*0930*/  @!P3 PRMT R37, RZ, 0x7610, R37 ;  /* 0x00007610ff25b816 */ /* 0x000fe40000000025 */
[----:B------:R-:W-:Y:S01]  /*0940*/  FMUL.FTZ R26, R7, R27 ;  /* 0x0000001b071a7220 */ /* 0x000fe20000410000 */
[----:B------:R-:W-:Y:S01]  /*0950*/  @P3 IADD3.X R25, R28, UR15, RZ, P4, !PT ;  /* 0x0000000f1c193c10 */ /* 0x000fe2000a7fe4ff */
[----:B------:R-:W-:Y:S02]  /*0960*/  FMUL.FTZ R42, R42, R43 ;  /* 0x0000002b2a2a7220 */ /* 0x000fe40000410000 */
[----:B------:R-:W-:Y:S01]  /*0970*/  FFMA.FTZ R43, R38, c[0x0][0xd68], R26 ;  /* 0x00035a00262b7a23 */ /* 0x000fe2000001001a */
[----:B------:R-:W-:Y:S01]  /*0980*/  @P2 IADD3 R26, P4, R2, UR14, RZ ;  /* 0x0000000e021a2c10 */ /* 0x000fe2000ff9e0ff */
[----:B------:R-:W-:Y:S01]  /*0990*/  FMUL.FTZ R38, R8, R27 ;  /* 0x0000001b08267220 */ /* 0x000fe20000410000 */
[----:B------:R0:W2:Y:S03]  /*09a0*/  @P3 LDG.E.U16 R37, [R24.64] ;  /* 0x0000001418253981 */ /* 0x0000a6000c1e1500 */
[----:B------:R-:W-:Y:S01]  /*09b0*/  FMUL.FTZ R44, R27, R38 ;  /* 0x000000261b2c7220 */ /* 0x000fe20000410000 */
[----:B------:R-:W-:Y:S01]  /*09c0*/  @P2 IADD3.X R27, R0, UR15, RZ, P4, !PT ;  /* 0x0000000f001b2c10 */ /* 0x000fe2000a7fe4ff */
[----:B0-----:R-:W-:-:S02]  /*09d0*/  HADD2.F32 R25, -RZ, R40.H0_H0 ;  /* 0x20000028ff197230 */ /* 0x001fc40000004100 */
[----:B------:R-:W-:Y:S01]  /*09e0*/  HADD2.F32 R40, -RZ, R39.H0_H0 ;  /* 0x20000027ff287230 */ /* 0x000fe20000004100 */
[----:B------:R-:W-:Y:S02]  /*09f0*/  IADD3 R24, P4, R31, UR16, RZ ;  /* 0x000000101f187c10 */ /* 0x000fe4000ff9e0ff */
[-C--:B------:R-:W-:Y:S01]  /*0a00*/  FMUL.FTZ R39, R25, R45.reuse ;  /* 0x0000002d19277220 */ /* 0x080fe20000410000 */
[----:B------:R-:W-:Y:S01]  /*0a10*/  @!P2 PRMT R38, RZ, 0x7610, R38 ;  /* 0x00007610ff26a816 */ /* 0x000fe20000000026 */
[----:B------:R-:W-:Y:S01]  /*0a20*/  FMUL.FTZ R45, R40, R45 ;  /* 0x0000002d282d7220 */ /* 0x000fe20000410000 */
[----:B------:R-:W-:Y:S02]  /*0a30*/  @!P3 PRMT R40, RZ, 0x7610, R40 ;  /* 0x00007610ff28b816 */ /* 0x000fe40000000028 */
[----:B------:R-:W-:Y:S01]  /*0a40*/  IADD3.X R25, R28, UR17, RZ, P4, !PT ;  /* 0x000000111c197c10 */ /* 0x000fe2000a7fe4ff */
[----:B------:R-:W-:Y:S01]  /*0a50*/  HADD2.F32 R41, -RZ, R41.H0_H0 ;  /* 0x20000029ff297230 */ /* 0x000fe20000004100 */
[----:B------:R0:W2:Y:S04]  /*0a60*/  @P2 LDG.E.U16 R38, [R26.64] ;  /* 0x000000141a262981 */ /* 0x0000a8000c1e1500 */
[----:B------:R-:W2:Y:S01]  /*0a70*/  @P3 LDG.E.U16 R40, [R24.64] ;  /* 0x0000001418283981 */ /* 0x000ea2000c1e1500 */
[----:B------:R-:W-:Y:S01]  /*0a80*/  FFMA.FTZ R44, R41, c[0x0][0xd6c], R44 ;  /* 0x00035b00292c7a23 */ /* 0x000fe2000001002c */
[----:B------:R-:W-:-:S02]  /*0a90*/  @!P3 PRMT R41, RZ, 0x7610, R41 ;  /* 0x00007610ff29b816 */ /* 0x000fc40000000029 */
[----:B0-----:R-:W-:-:S04]  /*0aa0*/  IADD3 R26, P4, R31, UR18, RZ ;  /* 0x000000121f1a7c10 */ /* 0x001fc8000ff9e0ff */
[----:B------:R-:W-:-:S05]  /*0ab0*/  IADD3.X R27, R28, UR19, RZ, P4, !PT ;  /* 0x000000131c1b7c10 */ /* 0x000fca000a7fe4ff */
[----:B------:R-:W3:Y:S01]  /*0ac0*/  @P3 LDG.E.U16 R41, [R26.64] ;  /* 0x000000141a293981 */ /* 0x000ee2000c1e1500 */
[C---:B------:R-:W-:Y:S02]  /*0ad0*/  @P0 LEA R28, P4, R30.reuse, UR6, 0x2 ;  /* 0x000000061e1c0c11 */ /* 0x040fe4000f8810ff */
[----:B------:R-:W-:Y:S02]  /*0ae0*/  F2FP.PACK_AB R43, RZ, R43 ;  /* 0x0000002bff2b723e */ /* 0x000fe400000000ff */
[----:B------:R-:W-:Y:S02]  /*0af0*/  @P0 LEA.HI.X R29, R30, UR7, R29, 0x2, P4 ;  /* 0x000000071e1d0c11 */ /* 0x000fe4000a0f141d */
[----:B------:R-:W-:Y:S02]  /*0b00*/  F2FP.PACK_AB R44, RZ, R44 ;  /* 0x0000002cff2c723e */ /* 0x000fe400000000ff */
[----:B------:R-:W-:-:S04]  /*0b10*/  @P1 LEA R30, P4, R9, UR6, 0x2 ;  /* 0x00000006091e1c11 */ /* 0x000fc8000f8810ff */
[----:B------:R-:W-:Y:S01]  /*0b20*/  @P1 LEA.HI.X R31, R9, UR7, R10, 0x2, P4 ;  /* 0x00000007091f1c11 */ /* 0x000fe2000a0f140a */
[----:B------:R-:W-:Y:S02]  /*0b30*/  HADD2.F32 R10, -RZ, R43.H0_H0 ;  /* 0x2000002bff0a7230 */ /* 0x000fe40000004100 */
[----:B------:R-:W-:-:S03]  /*0b40*/  HADD2.F32 R9, -RZ, R44.H0_H0 ;  /* 0x2000002cff097230 */ /* 0x000fc60000004100 */
[----:B------:R-:W-:Y:S02]  /*0b50*/  FMUL.FTZ R10, R10, R13 ;  /* 0x0000000d0a0a7220 */ /* 0x000fe40000410000 */
[----:B------:R-:W-:-:S05]  /*0b60*/  FMUL.FTZ R9, R9, R14 ;  /* 0x0000000e09097220 */ /* 0x000fca0000410000 */
[----:B------:R-:W-:-:S05]  /*0b70*/  F2FP.PACK_AB R10, R9, R10 ;  /* 0x0000000a090a723e */ /* 0x000fca00000000ff */
[----:B------:R-:W-:-:S06]  /*0b80*/  HADD2.F32 R9, -RZ, R10.H1_H1 ;  /* 0x3000000aff097230 */ /* 0x000fcc0000004100 */
[----:B------:R-:W0:Y:S02]  /*0b90*/  MUFU.SQRT R9, R9 ;  /* 0x0000000900097308 */ /* 0x000e240000002000 */
[----:B0-----:R-:W-:-:S05]  /*0ba0*/  FADD.FTZ R9, R9, c[0x0][0xd78] ;  /* 0x00035e0009097621 */ /* 0x001fca0000010000 */
[----:B------:R-:W-:-:S05]  /*0bb0*/  F2FP.PACK_AB R9, RZ, R9 ;  /* 0x00000009ff09723e */ /* 0x000fca00000000ff */
[----:B------:R-:W-:-:S06]  /*0bc0*/  HADD2.F32 R9, -RZ, R9.H0_H0 ;  /* 0x20000009ff097230 */ /* 0x000fcc0000004100 */
[----:B------:R-:W0:Y:S01]  /*0bd0*/  MUFU.RCP R9, R9 ;  /* 0x0000000900097308 */ /* 0x000e220000001000 */
[----:B------:R-:W-:Y:S01]  /*0be0*/  F2FP.PACK_AB R45, RZ, R45 ;  /* 0x0000002dff2d723e */ /* 0x000fe200000000ff */
[----:B------:R-:W-:-:S04]  /*0bf0*/  HADD2.F32 R10, -RZ, R10.H0_H0 ;  /* 0x2000000aff0a7230 */ /* 0x000fc80000004100 */
[----:B------:R-:W-:Y:S01]  /*0c00*/  HADD2.F32 R45, -RZ, R45.H0_H0 ;  /* 0x2000002dff2d7230 */ /* 0x000fe20000004100 */
[----:B0-----:R-:W-:Y:S01]  /*0c10*/  FMUL.FTZ R9, R10, R9 ;  /* 0x000000090a097220 */ /* 0x001fe20000410000 */
[----:B------:R-:W-:-:S03]  /*0c20*/  F2FP.PACK_AB R10, RZ, R39 ;  /* 0x00000027ff0a723e */ /* 0x000fc600000000ff */
[----:B------:R-:W-:Y:S02]  /*0c30*/  FMUL.FTZ R39, R7, R45 ;  /* 0x0000002d07277220 */ /* 0x000fe40000410000 */
[----:B------:R-:W-:Y:S01]  /*0c40*/  HADD2.F32 R10, -RZ, R10.H0_H0 ;  /* 0x2000000aff0a7230 */ /* 0x000fe20000004100 */
[----:B------:R-:W-:Y:S01]  /*0c50*/  F2FP.PACK_AB R42, RZ, R42 ;  /* 0x0000002aff2a723e */ /* 0x000fe200000000ff */
[----:B--2---:R-:W-:-:S05]  /*0c60*/  HADD2.F32 R40, -RZ, R40.H0_H0 ;  /* 0x20000028ff287230 */ /* 0x004fca0000004100 */
[----:B------:R-:W-:Y:S02]  /*0c70*/  FFMA.FTZ R40, R40, c[0x0][0xd68], R39 ;  /* 0x00035a0028287a23 */ /* 0x000fe40000010027 */
[----:B------:R-:W-:-:S04]  /*0c80*/  FMUL.FTZ R39, R8, R45 ;  /* 0x0000002d08277220 */ /* 0x000fc80000410000 */
[----:B------:R-:W-:Y:S01]  /*0c90*/  FMUL.FTZ R39, R45, R39 ;  /* 0x000000272d277220 */ /* 0x000fe20000410000 */
[----:B---3--:R-:W-:-:S05]  /*0ca0*/  HADD2.F32 R41, -RZ, R41.H0_H0 ;  /* 0x20000029ff297230 */ /* 0x008fca0000004100 */
[----:B------:R-:W-:Y:S01]  /*0cb0*/  FFMA.FTZ R39, R41, c[0x0][0xd6c], R39 ;  /* 0x00035b0029277a23 */ /* 0x000fe20000010027 */
[----:B------:R-:W-:-:S04]  /*0cc0*/  F2FP.PACK_AB R40, RZ, R40 ;  /* 0x00000028ff28723e */ /* 0x000fc800000000ff */
[----:B------:R-:W-:Y:S01]  /*0cd0*/  F2FP.PACK_AB R39, RZ, R39 ;  /* 0x00000027ff27723e */ /* 0x000fe200000000ff */
[----:B------:R-:W-:-:S04]  /*0ce0*/  HADD2.F32 R45, -RZ, R40.H0_H0 ;  /* 0x20000028ff2d7230 */ /* 0x000fc80000004100 */
[----:B------:R-:W-:Y:S01]  /*0cf0*/  HADD2.F32 R41, -RZ, R39.H0_H0 ;  /* 0x20000027ff297230 */ /* 0x000fe20000004100 */
[----:B------:R-:W-:-:S04]  /*0d00*/  FMUL.FTZ R45, R45, R13 ;  /* 0x0000000d2d2d7220 */ /* 0x000fc80000410000 */
        /* <DEDUP_REMOVED lines=8> */
[----:B------:R-:W-:Y:S02]  /*0d90*/  HADD2.F32 R45, -RZ, R45.H0_H0 ;  /* 0x2000002dff2d7230 */ /* 0x000fe40000004100 */
[----:B----4-:R-:W-:Y:S02]  /*0da0*/  HADD2.F32 R36, -RZ, R36.H0_H0 ;  /* 0x20000024ff247230 */ /* 0x010fe40000004100 */
[----:B------:R-:W-:Y:S01]  /*0db0*/  HADD2.F32 R35, -RZ, R35.H0_H0 ;  /* 0x20000023ff237230 */ /* 0x000fe20000004100 */
[----:B0-----:R-:W-:Y:S02]  /*0dc0*/  FMUL.FTZ R41, R45, R41 ;  /* 0x000000292d297220 */ /* 0x001fe40000410000 */
[----:B------:R-:W-:-:S04]  /*0dd0*/  FMUL.FTZ R45, R7, R10 ;  /* 0x0000000a072d7220 */ /* 0x000fc80000410000 */
[----:B------:R-:W-:Y:S02]  /*0de0*/  FFMA.FTZ R36, R36, c[0x0][0xd68], R45 ;  /* 0x00035a0024247a23 */ /* 0x000fe4000001002d */
[----:B------:R-:W-:-:S04]  /*0df0*/  FMUL.FTZ R45, R8, R10 ;  /* 0x0000000a082d7220 */ /* 0x000fc80000410000 */
[----:B------:R-:W-:-:S04]  /*0e00*/  FMUL.FTZ R10, R10, R45 ;  /* 0x0000002d0a0a7220 */ /* 0x000fc80000410000 */
        /* <DEDUP_REMOVED lines=14> */
[----:B------:R-:W-:Y:S01]  /*0ef0*/  HADD2.F32 R10, -RZ, R10.H0_H0 ;  /* 0x2000000aff0a7230 */ /* 0x000fe20000004100 */
[----:B------:R-:W-:Y:S01]  /*0f00*/  F2FP.PACK_AB R13, RZ, R9 ;  /* 0x00000009ff0d723e */ /* 0x000fe200000000ff */
[----:B------:R-:W-:Y:S02]  /*0f10*/  HADD2.F32 R9, -RZ, R42.H0_H0 ;  /* 0x2000002aff097230 */ /* 0x000fe40000004100 */
[----:B------:R-:W-:Y:S02]  /*0f20*/  HADD2.F32 R34, -RZ, R34.H0_H0 ;  /* 0x20000022ff227230 */ /* 0x000fe40000004100 */
[----:B------:R-:W-:Y:S01]  /*0f30*/  HADD2.F32 R13, -RZ, R13.H0_H0 ;  /* 0x2000000dff0d7230 */ /* 0x000fe20000004100 */
[----:B0-----:R-:W-:Y:S01]  /*0f40*/  FMUL.FTZ R14, R10, R45 ;  /* 0x0000002d0a0e7220 */ /* 0x001fe20000410000 */
[----:B------:R-:W-:-:S04]  /*0f50*/  HADD2.F32 R10, -RZ, R33.H0_H0 ;  /* 0x20000021ff0a7230 */ /* 0x000fc80000004100 */
[----:B------:R-:W-:Y:S02]  /*0f60*/  F2FP.PACK_AB R42, RZ, R14 ;  /* 0x0000000eff2a723e */ /* 0x000fe400000000ff */
[----:B------:R-:W-:Y:S01]  /*0f70*/  F2FP.PACK_AB R14, RZ, R41 ;  /* 0x00000029ff0e723e */ /* 0x000fe200000000ff */
[C---:B-----5:R-:W-:Y:S01]  /*0f80*/  FFMA.FTZ R9, R5.reuse, R10, R9 ;  /* 0x0000000a05097223 */ /* 0x060fe20000010009 */
[----:B------:R-:W-:Y:S01]  /*0f90*/  HADD2.F32 R37, -RZ, R37.H0_H0 ;  /* 0x20000025ff257230 */ /* 0x000fe20000004100 */
[----:B------:R-:W-:Y:S02]  /*0fa0*/  FFMA.FTZ R13, R5, R34, R13 ;  /* 0x00000022050d7223 */ /* 0x000fe4000001000d */
[----:B------:R-:W-:Y:S01]  /*0fb0*/  HADD2.F32 R14, -RZ, R14.H0_H0 ;  /* 0x2000000eff0e7230 */ /* 0x000fe20000004100 */
[----:B------:R-:W-:Y:S02]  /*0fc0*/  F2FP.PACK_AB R9, RZ, R9 ;  /* 0x00000009ff09723e */ /* 0x000fe400000000ff */
[----:B------:R-:W-:-:S02]  /*0fd0*/  @P3 LEA R10, P4, R11, UR6, 0x2 ;  /* 0x000000060b0a3c11 */ /* 0x000fc4000f8810ff */
[----:B------:R-:W-:Y:S01]  /*0fe0*/  FFMA.FTZ R14, R5, R37, R14 ;  /* 0x00000025050e7223 */ /* 0x000fe2000001000e */
[----:B------:R-:W-:Y:S01]  /*0ff0*/  F2FP.PACK_AB R13, RZ, R13 ;  /* 0x0000000dff0d723e */ /* 0x000fe200000000ff */
[----:B------:R-:W-:Y:S01]  /*1000*/  @P0 HADD2.F32 R9, -RZ, R9.H0_H0 ;  /* 0x20000009ff090230 */ /* 0x000fe20000004100 */
[--C-:B------:R-:W-:Y:S02]  /*1010*/  @P3 LEA.HI.X R11, R11, UR7, R12.reuse, 0x2, P4 ;  /* 0x000000070b0b3c11 */ /* 0x100fe4000a0f140c */
[----:B------:R-:W-:Y:S02]  /*1020*/  PRMT R12, R15, 0x7610, R12 ;  /* 0x000076100f0c7816 */ /* 0x000fe4000000000c */
[----:B------:R-:W-:Y:S01]  /*1030*/  F2FP.PACK_AB R14, RZ, R14 ;  /* 0x0000000eff0e723e */ /* 0x000fe200000000ff */
[----:B------:R-:W-:Y:S01]  /*1040*/  @P1 HADD2.F32 R13, -RZ, R13.H0_H0 ;  /* 0x2000000dff0d1230 */ /* 0x000fe20000004100 */
[----:B------:R0:W-:Y:S03]  /*1050*/  @P0 STG.E [R28.64], R9 ;  /* 0x000000091c000986 */ /* 0x0001e6000c101914 */
[----:B------:R-:W-:Y:S01]  /*1060*/  @P3 HADD2.F32 R15, -RZ, R14.H0_H0 ;  /* 0x2000000eff0f3230 */ /* 0x000fe20000004100 */
[----:B------:R0:W-:Y:S04]  /*1070*/  @P0 STG.E.U16 [R22.64], R12 ;  /* 0x0000000c16000986 */ /* 0x0001e8000c101514 */
[----:B------:R0:W-:Y:S04]  /*1080*/  @P0 STG.E.U16 [R20.64], R32 ;  /* 0x0000002014000986 */ /* 0x0001e8000c101514 */
[----:B------:R0:W-:Y:S04]  /*1090*/  @P1 STG.E [R30.64], R13 ;  /* 0x0000000d1e001986 */ /* 0x0001e8000c101914 */
[----:B------:R0:W-:Y:S04]  /*10a0*/  @P1 STG.E.U16 [R18.64], R43 ;  /* 0x0000002b12001986 */ /* 0x0001e8000c101514 */
[----:B------:R0:W-:Y:S04]  /*10b0*/  @P1 STG.E.U16 [R16.64], R44 ;  /* 0x0000002c10001986 */ /* 0x0001e8000c101514 */
[----:B------:R0:W-:Y:S04]  /*10c0*/  @P3 STG.E [R10.64], R15 ;  /* 0x0000000f0a003986 */ /* 0x0001e8000c101914 */
[----:B------:R0:W-:Y:S04]  /*10d0*/  @P3 STG.E.U16 [R24.64], R40 ;  /* 0x0000002818003986 */ /* 0x0001e8000c101514 */
[----:B------:R0:W-:Y:S01]  /*10e0*/  @P3 STG.E.U16 [R26.64], R39 ;  /* 0x000000271a003986 */ /* 0x0001e2000c101514 */
[----:B------:R-:W-:-:S02]  /*10f0*/  HADD2.F32 R42, -RZ, R42.H0_H0 ;  /* 0x2000002aff2a7230 */ /* 0x000fc40000004100 */
[----:B------:R-:W-:Y:S01]  /*1100*/  HADD2.F32 R38, -RZ, R38.H0_H0 ;  /* 0x20000026ff267230 */ /* 0x000fe20000004100 */
[----:B------:R-:W-:Y:S04]  /*1110*/  BSSY B0, `(.L_x_4) ;  /* 0x000000e000007945 */ /* 0x000fe80003800000 */
[----:B------:R-:W-:Y:S01]  /*1120*/  FFMA.FTZ R38, R5, R38, R42 ;  /* 0x0000002605267223 */ /* 0x000fe2000001002a */
[----:B------:R-:W-:Y:S05]  /*1130*/  @!P2 BRA `(.L_x_5) ;  /* 0x000000b00000a947 */ /* 0x000fea0003800000 */
[----:B0-----:R-:W-:Y:S02]  /*1140*/  LEA R10, P0, R4, UR6, 0x2 ;  /* 0x00000006040a7c11 */ /* 0x001fe4000f8010ff */
[----:B------:R-:W-:Y:S02]  /*1150*/  F2FP.PACK_AB R9, RZ, R38 ;  /* 0x00000026ff09723e */ /* 0x000fe400000000ff */
[----:B------:R-:W-:-:S02]  /*1160*/  IADD3 R12, P1, R2, UR16, RZ ;  /* 0x00000010020c7c10 */ /* 0x000fc4000ff3e0ff */
[----:B------:R-:W-:Y:S01]  /*1170*/  LEA.HI.X R11, R4, UR7, R3, 0x2, P0 ;  /* 0x00000007040b7c11 */ /* 0x000fe200080f1403 */
[----:B------:R-:W-:Y:S01]  /*1180*/  HADD2.F32 R9, -RZ, R9.H0_H0 ;  /* 0x20000009ff097230 */ /* 0x000fe20000004100 */
[----:B------:R-:W-:Y:S02]  /*1190*/  IADD3 R2, P0, R2, UR18, RZ ;  /* 0x0000001202027c10 */ /* 0x000fe4000ff1e0ff */
[C---:B------:R-:W-:Y:S02]  /*11a0*/  IADD3.X R13, R0.reuse, UR17, RZ, P1, !PT ;  /* 0x00000011000d7c10 */ /* 0x040fe40008ffe4ff */
[----:B------:R-:W-:Y:S01]  /*11b0*/  IADD3.X R3, R0, UR19, RZ, P0, !PT ;  /* 0x0000001300037c10 */ /* 0x000fe200087fe4ff */
[----:B------:R0:W-:Y:S04]  /*11c0*/  STG.E [R10.64], R9 ;  /* 0x000000090a007986 */ /* 0x0001e8000c101914 */
[----:B------:R0:W-:Y:S04]  /*11d0*/  STG.E.U16 [R12.64], R35 ;  /* 0x000000230c007986 */ /* 0x0001e8000c101514 */
[----:B------:R0:W-:Y:S02]  /*11e0*/  STG.E.U16 [R2.64], R36 ;  /* 0x0000002402007986 */ /* 0x0001e4000c101514 */
.L_x_5:
[----:B------:R-:W-:Y:S05]  /*11f0*/  BSYNC B0 ;  /* 0x0000000000007941 */ /* 0x000fea0003800000 */
.L_x_4:
[----:B------:R-:W-:Y:S02]  /*1200*/  UMOV UR5, 0x4 ;  /* 0x0000000400057882 */ /* 0x000fe40000000000 */
[----:B------:R-:W-:-:S02]  /*1210*/  ULDC UR10, c[0x0][0x0] ;  /* 0x00000000000a7ab9 */ /* 0x000fc40000000800 */
[----:B------:R-:W-:-:S03]  /*1220*/  UIMAD UR4, UR5, UR10, UR4 ;  /* 0x0000000a050472a4 */ /* 0x000fc6000f8e0204 */
[----:B------:R-:W-:Y:S02]  /*1230*/  ULDC UR5, c[0x0][0x160] ;  /* 0x0000580000057ab9 */ /* 0x000fe40000000800 */
[----:B------:R-:W-:Y:S01]  /*1240*/  UISETP.GE.AND UP0, UPT, UR4, UR5, UPT ;  /* 0x000000050400728c */ /* 0x000fe2000bf06270 */
[----:B------:R-:W-:-:S05]  /*1250*/  IMAD.U32 R0, RZ, RZ, UR4 ;  /* 0x00000004ff007e24 */ /* 0x000fca000f8e00ff */
[----:B------:R-:W-:Y:S02]  /*1260*/  ISETP.LT.AND P1, PT, R0, UR9, PT ;  /* 0x0000000900007c0c */ /* 0x000fe4000bf21270 */
[----:B------:R-:W-:-:S13]  /*1270*/  PLOP3.LUT P0, PT, PT, PT, UP0, 0x80, 0x0 ;  /* 0x000000000000781c */ /* 0x000fda0003f0f008 */
[----:B------:R-:W-:Y:S05]  /*1280*/  @!P0 BRA P1, `(.L_x_6) ;  /* 0xffffefc000008947 */ /* 0x000fea000083ffff */
[----:B------:R-:W-:Y:S05]  /*1290*/  EXIT ;  /* 0x000000000000794d */ /* 0x000fea0003800000 */
.L_x_7:
        /* <DEDUP_REMOVED lines=14> */
.L_x_33:


//--------------------- .text._Z25multi_tensor_apply_kernelI18TensorListMetadataILi5EE17LAMBStage1FunctorIN3c104HalfEfS4_EJPfffffffEEvlPViT_T0_DpT1_ --------------------------
	.section	.text._Z25multi_tensor_apply_kernelI18TensorListMetadataILi5EE17LAMBStage1FunctorIN3c104HalfEfS4_EJPfffffffEEvlPViT_T0_DpT1_,"ax",@progbits
	.sectioninfo	@"SHI_REGISTERS=48"
	.align	128
        .global         _Z25multi_tensor_apply_kernelI18TensorListMetadataILi5EE17LAMBStage1FunctorIN3c104HalfEfS4_EJPfffffffEEvlPViT_T0_DpT1_
        .type           _Z25multi_tensor_apply_kernelI18TensorListMetadataILi5EE17LAMBStage1FunctorIN3c104HalfEfS4_EJPfffffffEEvlPViT_T0_DpT1_,@function
        .size           _Z25multi_tensor_apply_kernelI18TensorListMetadataILi5EE17LAMBStage1FunctorIN3c104HalfEfS4_EJPfffffffEEvlPViT_T0_DpT1_,(.L_x_34 - _Z25multi_tensor_apply_kernelI18TensorListMetadataILi5EE17LAMBStage1FunctorIN3c104HalfEfS4_EJPfffffffEEvlPViT_T0_DpT1_)
        .other          _Z25multi_tensor_apply_kernelI18TensorListMetadataILi5EE17LAMBStage1FunctorIN3c104HalfEfS4_EJPfffffffEEvlPViT_T0_DpT1_,@"STO_CUDA_ENTRY STV_DEFAULT"
_Z25multi_tensor_apply_kernelI18TensorListMetadataILi5EE17LAMBStage1FunctorIN3c104HalfEfS4_EJPfffffffEEvlPViT_T0_DpT1_:
.text._Z25multi_tensor_apply_kernelI18TensorListMetadataILi5EE17LAMBStage1FunctorIN3c104HalfEfS4_EJPfffffffEEvlPViT_T0_DpT1_:
        /* <DEDUP_REMOVED lines=37> */
.L_x_10:
[----:B-1----:R-:W-:-:S04]  /*0250*/  IADD3 R5, R2, UR4, RZ ;  /* 0x0000000402057c10 */ /* 0x002fc8000fffe0ff */
[C---:B------:R-:W-:Y:S02]  /*0260*/  ISETP.GE.AND P0, PT, R5.reuse, c[0x0][0x160], PT ;  /* 0x0000580005007a0c */ /* 0x040fe40003f06270 */
[C---:B------:R-:W-:Y:S02]  /*0270*/  IADD3 R28, P1, R5.reuse, UR8, RZ ;  /* 0x00000008051c7c10 */ /* 0x040fe4000ff3e0ff */
[C---:B------:R-:W-:Y:S02]  /*0280*/  ISETP.LT.AND P0, PT, R5.reuse, UR9, !P0 ;  /* 0x0000000905007c0c */ /* 0x040fe4000c701270 */
[----:B0-----:R-:W-:Y:S01]  /*0290*/  LEA.HI.X.SX32 R27, R5, UR11, 0x1, P1 ;  /* 0x0000000b051b7c11 */ /* 0x001fe200088f0eff */
[----:B------:R-:W-:-:S03]  /*02a0*/  IMAD.SHL.U32 R6, R28, 0x4, RZ ;  /* 0x000000041c067824 */ /* 0x000fc600078e00ff */
[----:B------:R-:W-:-:S07]  /*02b0*/  SHF.L.U64.HI R15, R28, 0x2, R27 ;  /* 0x000000021c0f7819 */ /* 0x000fce000001021b */
[C---:B------:R-:W-:Y:S02]  /*02c0*/  @P0 LEA R8, P1, R28.reuse, UR12, 0x1 ;  /* 0x0000000c1c080c11 */ /* 0x040fe4000f8208ff */
[----:B------:R-:W-:Y:S02]  /*02d0*/  @!P0 PRMT R10, RZ, 0x7610, R10 ;  /* 0x00007610ff0a8816 */ /* 0x000fe4000000000a */
[----:B------:R-:W-:Y:S02]  /*02e0*/  @P0 LEA.HI.X R9, R28, UR13, R27, 0x1, P1 ;  /* 0x0000000d1c090c11 */ /* 0x000fe400088f0c1b */
[----:B------:R-:W-:-:S03]  /*02f0*/  IADD3 R20, P1, R6, UR18, RZ ;  /* 0x0000001206147c10 */ /* 0x000fc6000ff3e0ff */
[----:B------:R0:W2:Y:S01]  /*0300*/  @P0 LDG.E.U16 R10, [R8.64] ;  /* 0x00000014080a0981 */ /* 0x0000a2000c1e1500 */
[----:B------:R-:W-:Y:S01]  /*0310*/  @!P0 IMAD.MOV.U32 R7, RZ, RZ, RZ ;  /* 0x000000ffff078224 */ /* 0x000fe200078e00ff */
[----:B------:R-:W-:-:S05]  /*0320*/  IADD3.X R21, R15, UR19, RZ, P1, !PT ;  /* 0x000000130f157c10 */ /* 0x000fca0008ffe4ff */
[----:B------:R-:W3:Y:S01]  /*0330*/  @P0 LDG.E R7, [R20.64] ;  /* 0x0000001414070981 */ /* 0x000ee2000c1e1900 */
[----:B------:R-:W-:Y:S01]  /*0340*/  IADD3 R5, R5, c[0x0][0x0], RZ ;  /* 0x0000000005057a10 */ /* 0x000fe20007ffe0ff */
[----:B------:R-:W-:Y:S01]  /*0350*/  @!P0 IMAD.MOV.U32 R44, RZ, RZ, RZ ;  /* 0x000000ffff2c8224 */ /* 0x000fe200078e00ff */
[----:B------:R-:W-:Y:S02]  /*0360*/  IADD3 R18, P2, R6, UR16, RZ ;  /* 0x0000001006127c10 */ /* 0x000fe4000ff5e0ff */
[----:B------:R-:W-:Y:S02]  /*0370*/  ISETP.GE.AND P1, PT, R5, c[0x0][0x160], PT ;  /* 0x0000580005007a0c */ /* 0x000fe40003f26270 */
[----:B------:R-:W-:Y:S02]  /*0380*/  IADD3.X R19, R15, UR17, RZ, P2, !PT ;  /* 0x000000110f137c10 */ /* 0x000fe400097fe4ff */
[C---:B------:R-:W-:Y:S02]  /*0390*/  ISETP.LT.AND P1, PT, R5.reuse, UR9, !P1 ;  /* 0x0000000905007c0c */ /* 0x040fe4000cf21270 */
[C---:B------:R-:W-:Y:S01]  /*03a0*/  IADD3 R29, P2, R5.reuse, UR8, RZ ;  /* 0x00000008051d7c10 */ /* 0x040fe2000ff5e0ff */
[----:B------:R-:W4:Y:S03]  /*03b0*/  @P0 LDG.E R44, [R18.64] ;  /* 0x00000014122c0981 */ /* 0x000f26000c1e1900 */
[----:B------:R-:W-:Y:S01]  /*03c0*/  LEA.HI.X.SX32 R30, R5, UR11, 0x1, P2 ;  /* 0x0000000b051e7c11 */ /* 0x000fe200090f0eff */
[----:B------:R-:W-:-:S06]  /*03d0*/  IMAD.SHL.U32 R34, R29, 0x4, RZ ;  /* 0x000000041d227824 */ /* 0x000fcc00078e00ff */
[C---:B------:R-:W-:Y:S02]  /*03e0*/  @P1 LEA R12, P2, R29.reuse, UR12, 0x1 ;  /* 0x0000000c1d0c1c11 */ /* 0x040fe4000f8408ff */
[----:B------:R-:W-:Y:S02]  /*03f0*/  @!P1 PRMT R43, RZ, 0x7610, R43 ;  /* 0x00007610ff2b9816 */ /* 0x000fe4000000002b */
[C-C-:B------:R-:W-:Y:S02]  /*0400*/  @P1 LEA.HI.X R13, R29.reuse, UR13, R30.reuse, 0x1, P2 ;  /* 0x0000000d1d0d1c11 */ /* 0x140fe400090f0c1e */
[----:B0-----:R-:W-:Y:S02]  /*0410*/  @P0 IADD3 R8, P2, R6, UR14, RZ ;  /* 0x0000000e06080c10 */ /* 0x001fe4000ff5e0ff */
[----:B------:R-:W-:Y:S01]  /*0420*/  SHF.L.U64.HI R11, R29, 0x2, R30 ;  /* 0x000000021d0b7819 */ /* 0x000fe2000001021e */
[----:B------:R0:W4:Y:S01]  /*0430*/  @P1 LDG.E.U16 R43, [R12.64] ;  /* 0x000000140c2b1981 */ /* 0x000122000c1e1500 */
[C---:B------:R-:W-:Y:S01]  /*0440*/  IADD3 R14, P3, R34.reuse, UR18, RZ ;  /* 0x00000012220e7c10 */ /* 0x040fe2000ff7e0ff */
[----:B------:R-:W-:Y:S01]  /*0450*/  @!P0 IMAD.MOV.U32 R31, RZ, RZ, RZ ;  /* 0x000000ffff1f8224 */ /* 0x000fe200078e00ff */
[----:B------:R-:W-:Y:S01]  /*0460*/  @P0 IADD3.X R9, R15, UR15, RZ, P2, !PT ;  /* 0x0000000f0f090c10 */ /* 0x000fe200097fe4ff */
[----:B------:R-:W-:Y:S01]  /*0470*/  @!P1 IMAD.MOV.U32 R39, RZ, RZ, RZ ;  /* 0x000000ffff279224 */ /* 0x000fe200078e00ff */
[----:B------:R-:W-:-:S02]  /*0480*/  IADD3 R16, P2, R34, UR16, RZ ;  /* 0x0000001022107c10 */ /* 0x000fc4000ff5e0ff */
[C---:B------:R-:W-:Y:S01]  /*0490*/  IADD3.X R15, R11.reuse, UR19, RZ, P3, !PT ;  /* 0x000000130b0f7c10 */ /* 0x040fe20009ffe4ff */
[----:B------:R-:W-:Y:S01]  /*04a0*/  @!P1 IMAD.MOV.U32 R41, RZ, RZ, RZ ;  /* 0x000000ffff299224 */ /* 0x000fe200078e00ff */
[----:B------:R1:W4:Y:S01]  /*04b0*/  @P0 LDG.E R31, [R8.64] ;  /* 0x00000014081f0981 */ /* 0x000322000c1e1900 */
[----:B------:R-:W-:-:S03]  /*04c0*/  IADD3.X R17, R11, UR17, RZ, P2, !PT ;  /* 0x000000110b117c10 */ /* 0x000fc600097fe4ff */
[----:B------:R-:W4:Y:S04]  /*04d0*/  @P1 LDG.E R39, [R14.64] ;  /* 0x000000140e271981 */ /* 0x000f28000c1e1900 */
[----:B------:R-:W4:Y:S01]  /*04e0*/  @P1 LDG.E R41, [R16.64] ;  /* 0x0000001410291981 */ /* 0x000f22000c1e1900 */
[----:B0-----:R-:W-:-:S04]  /*04f0*/  IADD3 R13, R5, c[0x0][0x0], RZ ;  /* 0x00000000050d7a10 */ /* 0x001fc80007ffe0ff */
[C---:B------:R-:W-:Y:S02]  /*0500*/  ISETP.GE.AND P2, PT, R13.reuse, c[0x0][0x160], PT ;  /* 0x000058000d007a0c */ /* 0x040fe40003f46270 */
[C---:B------:R-:W-:Y:S02]  /*0510*/  IADD3 R6, R13.reuse, c[0x0][0x0], RZ ;  /* 0x000000000d067a10 */ /* 0x040fe40007ffe0ff */
[C---:B------:R-:W-:Y:S02]  /*0520*/  ISETP.LT.AND P2, PT, R13.reuse, UR9, !P2 ;  /* 0x000000090d007c0c */ /* 0x040fe4000d741270 */
[C---:B------:R-:W-:Y:S02]  /*0530*/  ISETP.GE.AND P3, PT, R6.reuse, c[0x0][0x160], PT ;  /* 0x0000580006007a0c */ /* 0x040fe40003f66270 */
[----:B------:R-:W-:Y:S02]  /*0540*/  IADD3 R32, P5, R13, UR8, RZ ;  /* 0x000000080d207c10 */ /* 0x000fe4000ffbe0ff */
[----:B------:R-:W-:-:S02]  /*0550*/  ISETP.LT.AND P3, PT, R6, UR9, !P3 ;  /* 0x0000000906007c0c */ /* 0x000fc4000df61270 */
[----:B------:R-:W-:Y:S02]  /*0560*/  LEA.HI.X.SX32 R13, R13, UR11, 0x1, P5 ;  /* 0x0000000b0d0d7c11 */ /* 0x000fe4000a8f0eff */
[----:B------:R-:W-:-:S03]  /*0570*/  IADD3 R5, P4, R6, UR8, RZ ;  /* 0x0000000806057c10 */ /* 0x000fc6000ff9e0ff */
[C---:B-1----:R-:W-:Y:S02]  /*0580*/  @P2 LEA R8, P5, R32.reuse, UR12, 0x1 ;  /* 0x0000000c20082c11 */ /* 0x042fe4000f8a08ff */
[----:B------:R-:W-:Y:S02]  /*0590*/  @!P2 PRMT R26, RZ, 0x7610, R26 ;  /* 0x00007610ff1aa816 */ /* 0x000fe4000000001a */
[----:B------:R-:W-:Y:S02]  /*05a0*/  @P2 LEA.HI.X R9, R32, UR13, R13, 0x1, P5 ;  /* 0x0000000d20092c11 */ /* 0x000fe4000a8f0c0d */
[----:B------:R-:W-:Y:S02]  /*05b0*/  LEA.HI.X.SX32 R6, R6, UR11, 0x1, P4 ;  /* 0x0000000b06067c11 */ /* 0x000fe4000a0f0eff */
[----:B------:R-:W-:Y:S01]  /*05c0*/  @P3 LEA R22, P4, R5, UR12, 0x1 ;  /* 0x0000000c05163c11 */ /* 0x000fe2000f8808ff */
[----:B------:R0:W4:Y:S01]  /*05d0*/  @P2 LDG.E.U16 R26, [R8.64] ;  /* 0x00000014081a2981 */ /* 0x000122000c1e1500 */
[----:B------:R-:W-:-:S02]  /*05e0*/  @!P3 PRMT R40, RZ, 0x7610, R40 ;  /* 0x00007610ff28b816 */ /* 0x000fc40000000028 */
[----:B------:R-:W-:-:S05]  /*05f0*/  @P3 LEA.HI.X R23, R5, UR13, R6, 0x1, P4 ;  /* 0x0000000d05173c11 */ /* 0x000fca000a0f0c06 */
[----:B------:R1:W4:Y:S01]  /*0600*/  @P3 LDG.E.U16 R40, [R22.64] ;  /* 0x0000001416283981 */ /* 0x000322000c1e1500 */
[----:B------:R-:W1:Y:S01]  /*0610*/  MUFU.RCP R42, c[0x0][0xd7c] ;  /* 0x00035f00002a7b08 */ /* 0x000e620000001000 */
[----:B------:R-:W-:Y:S01]  /*0620*/  @P1 IADD3 R34, P4, R34, UR14, RZ ;  /* 0x0000000e22221c10 */ /* 0x000fe2000ff9e0ff */
[----:B0-----:R-:W-:-:S03]  /*0630*/  @!P1 IMAD.MOV.U32 R9, RZ, RZ, RZ ;  /* 0x000000ffff099224 */ /* 0x001fc600078e00ff */
[----:B------:R-:W-:-:S05]  /*0640*/  @P1 IADD3.X R35, R11, UR15, RZ, P4, !PT ;  /* 0x0000000f0b231c10 */ /* 0x000fca000a7fe4ff */
[----:B------:R0:W4:Y:S01]  /*0650*/  @P1 LDG.E R9, [R34.64] ;  /* 0x0000001422091981 */ /* 0x000122000c1e1900 */
[C---:B------:R-:W-:Y:S01]  /*0660*/  IMAD.SHL.U32 R38, R32.reuse, 0x4, RZ ;  /* 0x0000000420267824 */ /* 0x040fe200078e00ff */
[----:B------:R-:W-:-:S04]  /*0670*/  SHF.L.U64.HI R36, R32, 0x2, R13 ;  /* 0x0000000220247819 */ /* 0x000fc8000001020d */
[----:B------:R-:W-:-:S04]  /*0680*/  @P2 IADD3 R24, P4, R38, UR14, RZ ;  /* 0x0000000e26182c10 */ /* 0x000fc8000ff9e0ff */
[----:B------:R-:W-:Y:S01]  /*0690*/  @P2 IADD3.X R25, R36, UR15, RZ, P4, !PT ;  /* 0x0000000f24192c10 */ /* 0x000fe2000a7fe4ff */
[----:B------:R-:W-:Y:S02]  /*06a0*/  @!P3 IMAD.MOV.U32 R11, RZ, RZ, RZ ;  /* 0x000000ffff0bb224 */ /* 0x000fe400078e00ff */
[----:B------:R-:W-:-:S06]  /*06b0*/  @!P2 IMAD.MOV.U32 R37, RZ, RZ, RZ ;  /* 0x000000ffff25a224 */ /* 0x000fcc00078e00ff */
[----:B------:R0:W4:Y:S01]  /*06c0*/  @P2 LDG.E R37, [R24.64] ;  /* 0x0000001418252981 */ /* 0x000122000c1e1900 */
[----:B--2---:R-:W-:Y:S02]  /*06d0*/  HADD2.F32 R45, -RZ, R10.H0_H0 ;  /* 0x2000000aff2d7230 */ /* 0x004fe40000004100 */
[----:B------:R-:W2:Y:S03]  /*06e0*/  MUFU.RCP R10, c[0x0][0xd74] ;  /* 0x00035d00000a7b08 */ /* 0x000ea60000001000 */
[----:B-1----:R-:W-:Y:S02]  /*06f0*/  FMUL.FTZ R45, R45, R42 ;  /* 0x0000002a2d2d7220 */ /* 0x002fe40000410000 */
[----:B---3--:R-:W-:Y:S02]  /*0700*/  FMUL.FTZ R7, R7, c[0x0][0xd6c] ;  /* 0x00035b0007077a20 */ /* 0x008fe40000410000 */
[----:B------:R-:W-:-:S04]  /*0710*/  FMUL.FTZ R12, R4, R45 ;  /* 0x0000002d040c7220 */ /* 0x000fc80000410000 */
[----:B------:R-:W-:-:S04]  /*0720*/  FFMA.FTZ R33, R45, R12, R7 ;  /* 0x0000000c2d217223 */ /* 0x000fc80000010007 */
[----:B--2---:R-:W-:-:S04]  /*0730*/  FMUL.FTZ R8, R33, R10 ;  /* 0x0000000a21087220 */ /* 0x004fc80000410000 */
[----:B0-----:R0:W1:Y:S01]  /*0740*/  MUFU.SQRT R34, R8 ;  /* 0x0000000800227308 */ /* 0x0010620000002000 */
[----:B----4-:R-:W-:Y:S02]  /*0750*/  FMUL.FTZ R44, R44, c[0x0][0xd68] ;  /* 0x00035a002c2c7a20 */ /* 0x010fe40000410000 */
[----:B------:R-:W-:Y:S02]  /*0760*/  IMAD.SHL.U32 R7, R5, 0x4, RZ ;  /* 0x0000000405077824 */ /* 0x000fe400078e00ff */
[----:B------:R-:W-:-:S03]  /*0770*/  FFMA.FTZ R35, R3, R45, R44 ;  /* 0x0000002d03237223 */ /* 0x000fc6000001002c */
[----:B------:R-:W2:Y:S01]  /*0780*/  MUFU.RCP R12, c[0x0][0xd70] ;  /* 0x00035c00000c7b08 */ /* 0x000ea20000001000 */
[----:B0-----:R-:W-:Y:S01]  /*0790*/  SHF.L.U64.HI R8, R5, 0x2, R6 ;  /* 0x0000000205087819 */ /* 0x001fe20000010206 */
[----:B-1----:R-:W-:Y:S01]  /*07a0*/  FADD.FTZ R34, R34, c[0x0][0xd78] ;  /* 0x00035e0022227621 */ /* 0x002fe20000010000 */
[----:B------:R-:W-:-:S05]  /*07b0*/  @P3 IADD3 R22, P4, R7, UR18, RZ ;  /* 0x0000001207163c10 */ /* 0x000fca000ff9e0ff */
[----:B------:R0:W1:Y:S01]  /*07c0*/  MUFU.RCP R45, R34 ;  /* 0x00000022002d7308 */ /* 0x0000620000001000 */
[----:B------:R-:W-:Y:S01]  /*07d0*/  @P3 IADD3.X R23, R8, UR19, RZ, P4, !PT ;  /* 0x0000001308173c10 */ /* 0x000fe2000a7fe4ff */
[----:B------:R-:W-:-:S04]  /*07e0*/  HADD2.F32 R43, -RZ, R43.H0_H0 ;  /* 0x2000002bff2b7230 */ /* 0x000fc80000004100 */
[----:B------:R2:W3:Y:S01]  /*07f0*/  @P3 LDG.E R11, [R22.64] ;  /* 0x00000014160b3981 */ /* 0x0004e2000c1e1900 */
[----:B------:R-:W-:Y:S01]  /*0800*/  @P3 IADD3 R24, P4, R7, UR16, RZ ;  /* 0x0000001007183c10 */ /* 0x000fe2000ff9e0ff */
[----:B0-----:R-:W-:Y:S02]  /*0810*/  @!P3 IMAD.MOV.U32 R34, RZ, RZ, RZ ;  /* 0x000000ffff22b224 */ /* 0x001fe400078e00ff */
[----:B--2---:R-:W-:Y:S02]  /*0820*/  FMUL.FTZ R22, R35, R12 ;  /* 0x0000000c23167220 */ /* 0x004fe40000410000 */
[----:B------:R-:W-:Y:S02]  /*0830*/  FMUL.FTZ R23, R43, R42 ;  /* 0x0000002a2b177220 */ /* 0x000fe40000410000 */
[----:B-1----:R-:W-:Y:S01]  /*0840*/  FMUL.FTZ R22, R22, R45 ;  /* 0x0000002d16167220 */ /* 0x002fe20000410000 */
[----:B------:R-:W-:Y:S01]  /*0850*/  @P3 IADD3.X R25, R8, UR17, RZ, P4, !PT ;  /* 0x0000001108193c10 */ /* 0x000fe2000a7fe4ff */
[----:B------:R-:W-:-:S02]  /*0860*/  FMUL.FTZ R39, R39, c[0x0][0xd6c] ;  /* 0x00035b0027277a20 */ /* 0x000fc40000410000 */
[----:B-----5:R-:W-:Y:S02]  /*0870*/  FFMA.FTZ R31, R0, R31, R22 ;  /* 0x0000001f001f7223 */ /* 0x020fe40000010016 */
[-C--:B------:R-:W-:Y:S01]  /*0880*/  FMUL.FTZ R22, R4, R23.reuse ;  /* 0x0000001704167220 */ /* 0x080fe20000410000 */
[----:B------:R0:W2:Y:S01]  /*0890*/  @P3 LDG.E R34, [R24.64] ;  /* 0x0000001418223981 */ /* 0x0000a2000c1e1900 */
[----:B------:R-:W-:Y:S02]  /*08a0*/  FMUL.FTZ R44, R41, c[0x0][0xd68] ;  /* 0x00035a00292c7a20 */ /* 0x000fe40000410000 */
[----:B------:R-:W-:Y:S01]  /*08b0*/  FFMA.FTZ R39, R23, R22, R39 ;  /* 0x0000001617277223 */ /* 0x000fe20000010027 */
[C---:B------:R-:W-:Y:S01]  /*08c0*/  IADD3 R22, P4, R38.reuse, UR16, RZ ;  /* 0x0000001026167c10 */ /* 0x040fe2000ff9e0ff */
[----:B------:R-:W-:Y:S01]  /*08d0*/  FFMA.FTZ R41, R3, R23, R44 ;  /* 0x0000001703297223 */ /* 0x000fe2000001002c */
[----:B0-----:R-:W-:Y:S02]  /*08e0*/  IADD3 R24, P5, R38, UR18, RZ ;  /* 0x0000001226187c10 */ /* 0x001fe4000ffbe0ff */
[----:B------:R-:W-:-:S02]  /*08f0*/  IADD3.X R23, R36, UR17, RZ, P4, !PT ;  /* 0x0000001124177c10 */ /* 0x000fc4000a7fe4ff */
[----:B------:R-:W-:Y:S01]  /*0900*/  IADD3.X R25, R36, UR19, RZ, P5, !PT ;  /* 0x0000001324197c10 */ /* 0x000fe2000affe4ff */
[----:B------:R-:W-:Y:S02]  /*0910*/  @!P2 IMAD.MOV.U32 R36, RZ, RZ, RZ ;  /* 0x000000ffff24a224 */ /* 0x000fe400078e00ff */
[----:B------:R-:W-:-:S04]  /*0920*/  @!P2 IMAD.MOV.U32 R38, RZ, RZ, RZ ;  /* 0x000000ffff26a224 */ /* 0x000fc800078e00ff */
[----:B------:R-:W4:Y:S04]  /*0930*/  @P2 LDG.E R36, [R22.64] ;  /* 0x0000001416242981 */ /* 0x000f28000c1e1900 */
[----:B------:R-:W2:Y:S01]  /*0940*/  @P2 LDG.E R38, [R24.64] ;  /* 0x0000001418262981 */ /* 0x000ea2000c1e1900 */
[----:B------:R-:W-:Y:S01]  /*0950*/  HADD2.F32 R43, -RZ, R26.H0_H0 ;  /* 0x2000001aff2b7230 */ /* 0x000fe20000004100 */
[----:B------:R-:W-:-:S04]  /*0960*/  @P0 LEA R26, P4, R28, UR6, 0x1 ;  /* 0x000000061c1a0c11 */ /* 0x000fc8000f8808ff */
[----:B------:R-:W-:Y:S02]  /*0970*/  @P0 LEA.HI.X R27, R28, UR7, R27, 0x1, P4 ;  /* 0x000000071c1b0c11 */ /* 0x000fe4000a0f0c1b */
[----:B------:R-:W-:Y:S01]  /*0980*/  @P1 LEA R28, P4, R29, UR6, 0x1 ;  /* 0x000000061d1c1c11 */ /* 0x000fe2000f8808ff */
[----:B------:R-:W-:-:S03]  /*0990*/  HADD2.F32 R45, -RZ, R40.H0_H0 ;  /* 0x20000028ff2d7230 */ /* 0x000fc60000004100 */
[----:B------:R-:W-:Y:S02]  /*09a0*/  @P1 LEA.HI.X R29, R29, UR7, R30, 0x1, P4 ;  /* 0x000000071d1d1c11 */ /* 0x000fe4000a0f0c1e */
[----:B------:R-:W-:Y:S01]  /*09b0*/  @P3 IADD3 R30, P4, R7, UR14, RZ ;  /* 0x0000000e071e3c10 */ /* 0x000fe2000ff9e0ff */
[----:B------:R-:W-:Y:S01]  /*09c0*/  FMUL.FTZ R40, R43, R42 ;  /* 0x0000002a2b287220 */ /* 0x000fe20000410000 */
[----:B------:R-:W-:Y:S01]  /*09d0*/  @P0 F2FP.PACK_AB R44, RZ, R31 ;  /* 0x0000001fff2c023e */ /* 0x000fe200000000ff */
[----:B------:R-:W-:Y:S01]  /*09e0*/  @!P3 IMAD.MOV.U32 R43, RZ, RZ, RZ ;  /* 0x000000ffff2bb224 */ /* 0x000fe200078e00ff */
[----:B------:R-:W-:-:S05]  /*09f0*/  @P3 IADD3.X R31, R8, UR15, RZ, P4, !PT ;  /* 0x0000000f081f3c10 */ /* 0x000fca000a7fe4ff */
[----:B------:R0:W3:Y:S01]  /*0a00*/  @P3 LDG.E R43, [R30.64] ;  /* 0x000000141e2b3981 */ /* 0x0000e2000c1e1900 */
[----:B------:R-:W-:Y:S01]  /*0a10*/  FMUL.FTZ R42, R45, R42 ;  /* 0x0000002a2d2a7220 */ /* 0x000fe20000410000 */
[----:B0-----:R-:W-:-:S03]  /*0a20*/  PRMT R31, R44, 0x7610, R31 ;  /* 0x000076102c1f7816 */ /* 0x001fc6000000001f */
[----:B------:R-:W-:Y:S02]  /*0a30*/  FMUL.FTZ R30, R4, R42 ;  /* 0x0000002a041e7220 */ /* 0x000fe40000410000 */
[----:B------:R0:W-:Y:S04]  /*0a40*/  @P0 STG.E.U16 [R26.64], R31 ;  /* 0x0000001f1a000986 */ /* 0x0001e8000c101514 */
[----:B------:R1:W-:Y:S04]  /*0a50*/  @P0 STG.E [R18.64], R35 ;  /* 0x0000002312000986 */ /* 0x0003e8000c101914 */
[----:B------:R1:W-:Y:S01]  /*0a60*/  @P0 STG.E [R20.64], R33 ;  /* 0x0000002114000986 */ /* 0x0003e2000c101914 */
[----:B------:R-:W-:Y:S01]  /*0a70*/  BSSY B0, `(.L_x_8) ;  /* 0x0000034000007945 */ /* 0x000fe20003800000 */
[----:B----4-:R-:W-:-:S02]  /*0a80*/  FMUL.FTZ R36, R36, c[0x0][0xd68] ;  /* 0x00035a0024247a20 */ /* 0x010fc40000410000 */
[----:B--2---:R-:W-:Y:S02]  /*0a90*/  FMUL.FTZ R44, R38, c[0x0][0xd6c] ;  /* 0x00035b00262c7a20 */ /* 0x004fe40000410000 */
[-C--:B------:R-:W-:Y:S02]  /*0aa0*/  FMUL.FTZ R38, R4, R40.reuse ;  /* 0x0000002804267220 */ /* 0x080fe40000410000 */
[----:B------:R-:W-:Y:S02]  /*0ab0*/  FFMA.FTZ R45, R3, R40, R36 ;  /* 0x00000028032d7223 */ /* 0x000fe40000010024 */
[----:B---3--:R-:W-:Y:S02]  /*0ac0*/  FMUL.FTZ R36, R11, c[0x0][0xd6c] ;  /* 0x00035b000b247a20 */ /* 0x008fe40000410000 */
[----:B------:R-:W-:Y:S02]  /*0ad0*/  FFMA.FTZ R40, R40, R38, R44 ;  /* 0x0000002628287223 */ /* 0x000fe4000001002c */
[----:B------:R-:W-:-:S02]  /*0ae0*/  FMUL.FTZ R11, R39, R10 ;  /* 0x0000000a270b7220 */ /* 0x000fc40000410000 */
[----:B0-----:R-:W-:Y:S02]  /*0af0*/  FFMA.FTZ R27, R42, R30, R36 ;  /* 0x0000001e2a1b7223 */ /* 0x001fe40000010024 */
[-C--:B------:R-:W-:Y:S02]  /*0b00*/  FMUL.FTZ R30, R40, R10.reuse ;  /* 0x0000000a281e7220 */ /* 0x080fe40000410000 */
[----:B------:R-:W0:Y:S01]  /*0b10*/  MUFU.SQRT R11, R11 ;  /* 0x0000000b000b7308 */ /* 0x000e220000002000 */
[----:B------:R-:W-:-:S07]  /*0b20*/  FMUL.FTZ R36, R27, R10 ;  /* 0x0000000a1b247220 */ /* 0x000fce0000410000 */
[----:B------:R-:W2:Y:S01]  /*0b30*/  MUFU.SQRT R30, R30 ;  /* 0x0000001e001e7308 */ /* 0x000ea20000002000 */
[----:B------:R-:W-:-:S07]  /*0b40*/  FMUL.FTZ R34, R34, c[0x0][0xd68] ;  /* 0x00035a0022227a20 */ /* 0x000fce0000410000 */
[----:B------:R-:W3:Y:S01]  /*0b50*/  MUFU.SQRT R36, R36 ;  /* 0x0000002400247308 */ /* 0x000ee20000002000 */
[----:B0-----:R-:W-:Y:S02]  /*0b60*/  FADD.FTZ R26, R11, c[0x0][0xd78] ;  /* 0x00035e000b1a7621 */ /* 0x001fe40000010000 */
[----:B------:R-:W-:Y:S02]  /*0b70*/  FFMA.FTZ R31, R3, R42, R34 ;  /* 0x0000002a031f7223 */ /* 0x000fe40000010022 */
[----:B--2---:R-:W-:-:S03]  /*0b80*/  FADD.FTZ R34, R30, c[0x0][0xd78] ;  /* 0x00035e001e227621 */ /* 0x004fc60000010000 */
[----:B------:R-:W0:Y:S01]  /*0b90*/  MUFU.RCP R26, R26 ;  /* 0x0000001a001a7308 */ /* 0x000e220000001000 */
[----:B---3--:R-:W-:-:S07]  /*0ba0*/  FADD.FTZ R38, R36, c[0x0][0xd78] ;  /* 0x00035e0024267621 */ /* 0x008fce0000010000 */
[----:B------:R-:W2:Y:S01]  /*0bb0*/  MUFU.RCP R34, R34 ;  /* 0x0000002200227308 */ /* 0x000ea20000001000 */
[----:B------:R-:W-:-:S07]  /*0bc0*/  FMUL.FTZ R10, R41, R12 ;  /* 0x0000000c290a7220 */ /* 0x000fce0000410000 */
[----:B------:R-:W3:Y:S01]  /*0bd0*/  MUFU.RCP R38, R38 ;  /* 0x0000002600267308 */ /* 0x000ee20000001000 */
[----:B------:R-:W-:Y:S02]  /*0be0*/  FMUL.FTZ R11, R45, R12 ;  /* 0x0000000c2d0b7220 */ /* 0x000fe40000410000 */
[----:B0-----:R-:W-:Y:S02]  /*0bf0*/  FMUL.FTZ R10, R10, R26 ;  /* 0x0000001a0a0a7220 */ /* 0x001fe40000410000 */
[----:B------:R-:W-:Y:S02]  /*0c00*/  FMUL.FTZ R12, R31, R12 ;  /* 0x0000000c1f0c7220 */ /* 0x000fe40000410000 */
[----:B------:R-:W-:Y:S02]  /*0c10*/  FFMA.FTZ R9, R0, R9, R10 ;  /* 0x0000000900097223 */ /* 0x000fe4000001000a */
[----:B--2---:R-:W-:Y:S01]  /*0c20*/  FMUL.FTZ R11, R11, R34 ;  /* 0x000000220b0b7220 */ /* 0x004fe20000410000 */
[----:B------:R-:W-:-:S03]  /*0c30*/  @P2 LEA R10, P4, R32, UR6, 0x1 ;  /* 0x00000006200a2c11 */ /* 0x000fc6000f8808ff */
[----:B------:R-:W-:Y:S01]  /*0c40*/  FFMA.FTZ R37, R0, R37, R11 ;  /* 0x0000002500257223 */ /* 0x000fe2000001000b */
[----:B------:R-:W-:Y:S01]  /*0c50*/  @P1 F2FP.PACK_AB R9, RZ, R9 ;  /* 0x00000009ff09123e */ /* 0x000fe200000000ff */
[----:B---3--:R-:W-:Y:S01]  /*0c60*/  FMUL.FTZ R12, R12, R38 ;  /* 0x000000260c0c7220 */ /* 0x008fe20000410000 */
[----:B------:R-:W-:-:S03]  /*0c70*/  @P2 LEA.HI.X R11, R32, UR7, R13, 0x1, P4 ;  /* 0x00000007200b2c11 */ /* 0x000fc6000a0f0c0d */
[----:B------:R-:W-:Y:S01]  /*0c80*/  FFMA.FTZ R43, R0, R43, R12 ;  /* 0x0000002b002b7223 */ /* 0x000fe2000001000c */
[----:B------:R-:W-:Y:S01]  /*0c90*/  @P2 F2FP.PACK_AB R12, RZ, R37 ;  /* 0x00000025ff0c223e */ /* 0x000fe200000000ff */
[----:B------:R1:W-:Y:S04]  /*0ca0*/  @P1 STG.E.U16 [R28.64], R9 ;  /* 0x000000091c001986 */ /* 0x0003e8000c101514 */
[----:B------:R1:W-:Y:S04]  /*0cb0*/  @P1 STG.E [R16.64], R41 ;  /* 0x0000002910001986 */ /* 0x0003e8000c101914 */
[----:B------:R1:W-:Y:S04]  /*0cc0*/  @P1 STG.E [R14.64], R39 ;  /* 0x000000270e001986 */ /* 0x0003e8000c101914 */
[----:B------:R1:W-:Y:S04]  /*0cd0*/  @P2 STG.E.U16 [R10.64], R12 ;  /* 0x0000000c0a002986 */ /* 0x0003e8000c101514 */
[----:B------:R1:W-:Y:S04]  /*0ce0*/  @P2 STG.E [R22.64], R45 ;  /* 0x0000002d16002986 */ /* 0x0003e8000c101914 */
[----:B------:R1:W-:Y:S01]  /*0cf0*/  @P2 STG.E [R24.64], R40 ;  /* 0x0000002818002986 */ /* 0x0003e2000c101914 */
[----:B------:R-:W-:Y:S05]  /*0d00*/  @!P3 BRA `(.L_x_9) ;  /* 0x000000a00000b947 */ /* 0x000fea0003800000 */
[----:B-1----:R-:W-:Y:S02]  /*0d10*/  LEA R10, P0, R5, UR6, 0x1 ;  /* 0x00000006050a7c11 */ /* 0x002fe4000f8008ff */
[----:B------:R-:W-:-:S02]  /*0d20*/  IADD3 R12, P2, R7, UR16, RZ ;  /* 0x00000010070c7c10 */ /* 0x000fc4000ff5e0ff */
[----:B------:R-:W-:Y:S02]  /*0d30*/  IADD3 R14, P1, R7, UR18, RZ ;  /* 0x00000012070e7c10 */ /* 0x000fe4000ff3e0ff */
[----:B------:R-:W-:Y:S02]  /*0d40*/  F2FP.PACK_AB R7, RZ, R43 ;  /* 0x0000002bff07723e */ /* 0x000fe400000000ff */
[----:B------:R-:W-:Y:S02]  /*0d50*/  LEA.HI.X R11, R5, UR7, R6, 0x1, P0 ;  /* 0x00000007050b7c11 */ /* 0x000fe400080f0c06 */
[C---:B------:R-:W-:Y:S02]  /*0d60*/  IADD3.X R13, R8.reuse, UR17, RZ, P2, !PT ;  /* 0x00000011080d7c10 */ /* 0x040fe400097fe4ff */
[----:B------:R-:W-:Y:S01]  /*0d70*/  IADD3.X R15, R8, UR19, RZ, P1, !PT ;  /* 0x00000013080f7c10 */ /* 0x000fe20008ffe4ff */
[----:B------:R0:W-:Y:S04]  /*0d80*/  STG.E.U16 [R10.64], R7 ;  /* 0x000000070a007986 */ /* 0x0001e8000c101514 */
[----:B------:R0:W-:Y:S04]  /*0d90*/  STG.E [R12.64], R31 ;  /* 0x0000001f0c007986 */ /* 0x0001e8000c101914 */
[----:B------:R0:W-:Y:S02]  /*0da0*/  STG.E [R14.64], R27 ;  /* 0x0000001b0e007986 */ /* 0x0001e4000c101914 */
.L_x_9:
[----:B------:R-:W-:Y:S05]  /*0db0*/  BSYNC B0 ;  /* 0x0000000000007941 */ /* 0x000fea0003800000 */
.L_x_8:
        /* <DEDUP_REMOVED lines=10> */
.L_x_11:
        /* <DEDUP_REMOVED lines=10> */
.L_x_34:


//--------------------- .text._Z25multi_tensor_apply_kernelI18TensorListMetadataILi5EE17LAMBStage1FunctorIN3c104HalfEffEJPfffffffEEvlPViT_T0_DpT1_ --------------------------
	.section	.text._Z25multi_tensor_apply_kernelI18TensorListMetadataILi5EE17LAMBStage1FunctorIN3c104HalfEffEJPfffffffEEvlPViT_T0_DpT1_,"ax",@progbits
	.sectioninfo	@"SHI_REGISTERS=48"
	.align	128
        .global         _Z25multi_tensor_apply_kernelI18TensorListMetadataILi5EE17LAMBStage1FunctorIN3c104HalfEffEJPfffffffEEvlPViT_T0_DpT1_
        .type           _Z25multi_tensor_apply_kernelI18TensorListMetadataILi5EE17LAMBStage1FunctorIN3c104HalfEffEJPfffffffEEvlPViT_T0_DpT1_,@function
        .size           _Z25multi_tensor_apply_kernelI18TensorListMetadataILi5EE17LAMBStage1FunctorIN3c104HalfEffEJPfffffffEEvlPViT_T0_DpT1_,(.L_x_35 - _Z25multi_tensor_apply_kernelI18TensorListMetadataILi5EE17LAMBStage1FunctorIN3c104HalfEffEJPfffffffEEvlPViT_T0_DpT1_)
        .other          _Z25multi_tensor_apply_kernelI18TensorListMetadataILi5EE17LAMBStage1FunctorIN3c104HalfEffEJPfffffffEEvlPViT_T0_DpT1_,@"STO_CUDA_ENTRY STV_DEFAULT"
_Z25multi_tensor_apply_kernelI18TensorListMetadataILi5EE17LAMBStage1FunctorIN3c104HalfEffEJPfffffffEEvlPViT_T0_DpT1_:
.text._Z25multi_tensor_apply_kernelI18TensorListMetadataILi5EE17LAMBStage1FunctorIN3c104HalfEffEJPfffffffEEvlPViT_T0_DpT1_:
        /* <DEDUP_REMOVED lines=37> */
.L_x_14:
[----:B01----:R-:W-:-:S04]  /*0250*/  IADD3 R10, R2, UR4, RZ ;  /* 0x00000004020a7c10 */ /* 0x003fc8000fffe0ff */
[C---:B------:R-:W-:Y:S02]  /*0260*/  ISETP.GE.AND P0, PT, R10.reuse, c[0x0][0x160], PT ;  /* 0x000058000a007a0c */ /* 0x040fe40003f06270 */
[C---:B------:R-:W-:Y:S02]  /*0270*/  IADD3 R8, P1, R10.reuse, UR8, RZ ;  /* 0x000000080a087c10 */ /* 0x040fe4000ff3e0ff */
[C---:B------:R-:W-:Y:S02]  /*0280*/  ISETP.LT.AND P0, PT, R10.reuse, UR9, !P0 ;  /* 0x000000090a007c0c */ /* 0x040fe4000c701270 */
[----:B------:R-:W-:Y:S01]  /*0290*/  LEA.HI.X.SX32 R13, R10, UR11, 0x1, P1 ;  /* 0x0000000b0a0d7c11 */ /* 0x000fe200088f0eff */
[----:B------:R-:W-:-:S10]  /*02a0*/  IMAD.SHL.U32 R11, R8, 0x4, RZ ;  /* 0x00000004080b7824 */ /* 0x000fd400078e00ff */
[C---:B------:R-:W-:Y:S02]  /*02b0*/  @P0 LEA R6, P1, R8.reuse, UR12, 0x1 ;  /* 0x0000000c08060c11 */ /* 0x040fe4000f8208ff */
[----:B------:R-:W-:Y:S02]  /*02c0*/  @!P0 PRMT R9, RZ, 0x7610, R9 ;  /* 0x00007610ff098816 */ /* 0x000fe40000000009 */
[C-C-:B------:R-:W-:Y:S02]  /*02d0*/  @P0 LEA.HI.X R7, R8.reuse, UR13, R13.reuse, 0x1, P1 ;  /* 0x0000000d08070c11 */ /* 0x140fe400088f0c0d */
[----:B------:R-:W-:Y:S02]  /*02e0*/  SHF.L.U64.HI R8, R8, 0x2, R13 ;  /* 0x0000000208087819 */ /* 0x000fe4000001020d */
[----:B------:R-:W-:Y:S01]  /*02f0*/  IADD3 R24, P1, R11, UR18, RZ ;  /* 0x000000120b187c10 */ /* 0x000fe2000ff3e0ff */
[----:B------:R0:W2:Y:S01]  /*0300*/  @P0 LDG.E.U16 R9, [R6.64] ;  /* 0x0000001406090981 */ /* 0x0000a2000c1e1500 */
[----:B------:R-:W-:Y:S01]  /*0310*/  @!P0 IMAD.MOV.U32 R0, RZ, RZ, RZ ;  /* 0x000000ffff008224 */ /* 0x000fe200078e00ff */
[----:B------:R-:W-:-:S02]  /*0320*/  IADD3 R12, R10, c[0x0][0x0], RZ ;  /* 0x000000000a0c7a10 */ /* 0x000fc40007ffe0ff */
[----:B------:R-:W-:-:S05]  /*0330*/  IADD3.X R25, R8, UR19, RZ, P1, !PT ;  /* 0x0000001308197c10 */ /* 0x000fca0008ffe4ff */
[----:B------:R-:W3:Y:S01]  /*0340*/  @P0 LDG.E R0, [R24.64] ;  /* 0x0000001418000981 */ /* 0x000ee2000c1e1900 */
[C---:B------:R-:W-:Y:S01]  /*0350*/  IADD3 R13, R12.reuse, c[0x0][0x0], RZ ;  /* 0x000000000c0d7a10 */ /* 0x040fe20007ffe0ff */
[----:B------:R-:W-:Y:S01]  /*0360*/  @!P0 IMAD.MOV.U32 R42, RZ, RZ, RZ ;  /* 0x000000ffff2a8224 */ /* 0x000fe200078e00ff */
[C---:B------:R-:W-:Y:S02]  /*0370*/  ISETP.GE.AND P1, PT, R12.reuse, c[0x0][0x160], PT ;  /* 0x000058000c007a0c */ /* 0x040fe40003f26270 */
[C---:B------:R-:W-:Y:S02]  /*0380*/  IADD3 R15, P3, R12.reuse, UR8, RZ ;  /* 0x000000080c0f7c10 */ /* 0x040fe4000ff7e0ff */
[C---:B------:R-:W-:Y:S02]  /*0390*/  ISETP.GE.AND P2, PT, R13.reuse, c[0x0][0x160], PT ;  /* 0x000058000d007a0c */ /* 0x040fe40003f46270 */
[----:B------:R-:W-:Y:S02]  /*03a0*/  IADD3 R10, R13, c[0x0][0x0], RZ ;  /* 0x000000000d0a7a10 */ /* 0x000fe40007ffe0ff */
[----:B------:R-:W-:-:S02]  /*03b0*/  ISETP.LT.AND P1, PT, R12, UR9, !P1 ;  /* 0x000000090c007c0c */ /* 0x000fc4000cf21270 */
[----:B------:R-:W-:Y:S02]  /*03c0*/  LEA.HI.X.SX32 R12, R12, UR11, 0x1, P3 ;  /* 0x0000000b0c0c7c11 */ /* 0x000fe400098f0eff */
[C---:B------:R-:W-:Y:S02]  /*03d0*/  ISETP.LT.AND P2, PT, R13.reuse, UR9, !P2 ;  /* 0x000000090d007c0c */ /* 0x040fe4000d741270 */
[C---:B------:R-:W-:Y:S02]  /*03e0*/  ISETP.GE.AND P3, PT, R10.reuse, c[0x0][0x160], PT ;  /* 0x000058000a007a0c */ /* 0x040fe40003f66270 */
[----:B------:R-:W-:Y:S02]  /*03f0*/  IADD3 R14, P5, R13, UR8, RZ ;  /* 0x000000080d0e7c10 */ /* 0x000fe4000ffbe0ff */
[----:B------:R-:W-:Y:S02]  /*0400*/  ISETP.LT.AND P3, PT, R10, UR9, !P3 ;  /* 0x000000090a007c0c */ /* 0x000fe4000df61270 */
[----:B------:R-:W-:-:S02]  /*0410*/  IADD3 R18, P4, R11, UR16, RZ ;  /* 0x000000100b127c10 */ /* 0x000fc4000ff9e0ff */
[----:B------:R-:W-:Y:S02]  /*0420*/  LEA.HI.X.SX32 R13, R13, UR11, 0x1, P5 ;  /* 0x0000000b0d0d7c11 */ /* 0x000fe4000a8f0eff */
[----:B------:R-:W-:Y:S02]  /*0430*/  IADD3.X R19, R8, UR17, RZ, P4, !PT ;  /* 0x0000001108137c10 */ /* 0x000fe4000a7fe4ff */
[C---:B------:R-:W-:Y:S02]  /*0440*/  @P1 LEA R28, P5, R15.reuse, UR12, 0x1 ;  /* 0x0000000c0f1c1c11 */ /* 0x040fe4000f8a08ff */
[----:B------:R-:W-:Y:S01]  /*0450*/  @P2 LEA R30, P4, R14, UR12, 0x1 ;  /* 0x0000000c0e1e2c11 */ /* 0x000fe2000f8808ff */
[----:B------:R-:W4:Y:S01]  /*0460*/  @P0 LDG.E R42, [R18.64] ;  /* 0x00000014122a0981 */ /* 0x000f22000c1e1900 */
[----:B0-----:R-:W-:Y:S02]  /*0470*/  IADD3 R6, P6, R10, UR8, RZ ;  /* 0x000000080a067c10 */ /* 0x001fe4000ffde0ff */
[----:B------:R-:W-:-:S02]  /*0480*/  @P1 LEA.HI.X R29, R15, UR13, R12, 0x1, P5 ;  /* 0x0000000d0f1d1c11 */ /* 0x000fc4000a8f0c0c */
[----:B------:R-:W-:Y:S02]  /*0490*/  @P2 LEA.HI.X R31, R14, UR13, R13, 0x1, P4 ;  /* 0x0000000d0e1f2c11 */ /* 0x000fe4000a0f0c0d */
[C---:B------:R-:W-:Y:S01]  /*04a0*/  SHF.L.U64.HI R12, R15.reuse, 0x2, R12 ;  /* 0x000000020f0c7819 */ /* 0x040fe2000001020c */
[----:B------:R-:W-:Y:S01]  /*04b0*/  IMAD.SHL.U32 R15, R15, 0x4, RZ ;  /* 0x000000040f0f7824 */ /* 0x000fe200078e00ff */
[----:B------:R-:W-:Y:S02]  /*04c0*/  @!P1 PRMT R39, RZ, 0x7610, R39 ;  /* 0x00007610ff279816 */ /* 0x000fe40000000027 */
[----:B------:R-:W-:Y:S02]  /*04d0*/  LEA.HI.X.SX32 R7, R10, UR11, 0x1, P6 ;  /* 0x0000000b0a077c11 */ /* 0x000fe4000b0f0eff */
[C---:B------:R-:W-:Y:S02]  /*04e0*/  @P3 LEA R16, P4, R6.reuse, UR12, 0x1 ;  /* 0x0000000c06103c11 */ /* 0x040fe4000f8808ff */
[----:B------:R-:W-:Y:S01]  /*04f0*/  IADD3 R22, P5, R15, UR16, RZ ;  /* 0x000000100f167c10 */ /* 0x000fe2000ffbe0ff */
[----:B------:R0:W4:Y:S01]  /*0500*/  @P1 LDG.E.U16 R39, [R28.64] ;  /* 0x000000141c271981 */ /* 0x000122000c1e1500 */
[----:B------:R-:W-:-:S02]  /*0510*/  @P3 LEA.HI.X R17, R6, UR13, R7, 0x1, P4 ;  /* 0x0000000d06113c11 */ /* 0x000fc4000a0f0c07 */
[----:B------:R-:W-:Y:S02]  /*0520*/  @P0 IADD3 R26, P4, R11, UR14, RZ ;  /* 0x0000000e0b1a0c10 */ /* 0x000fe4000ff9e0ff */
[----:B------:R-:W-:Y:S01]  /*0530*/  IADD3 R20, P6, R15, UR18, RZ ;  /* 0x000000120f147c10 */ /* 0x000fe2000ffde0ff */
[----:B------:R-:W-:Y:S01]  /*0540*/  @!P0 IMAD.MOV.U32 R40, RZ, RZ, RZ ;  /* 0x000000ffff288224 */ /* 0x000fe200078e00ff */
[----:B------:R-:W-:Y:S01]  /*0550*/  @!P1 CS2R R36, SRZ ;  /* 0x0000000000249805 */ /* 0x000fe2000001ff00 */
[----:B------:R-:W-:Y:S02]  /*0560*/  @P0 IADD3.X R27, R8, UR15, RZ, P4, !PT ;  /* 0x0000000f081b0c10 */ /* 0x000fe4000a7fe4ff */
[C---:B------:R-:W-:Y:S02]  /*0570*/  IADD3.X R23, R12.reuse, UR17, RZ, P5, !PT ;  /* 0x000000110c177c10 */ /* 0x040fe4000affe4ff */
[----:B------:R-:W-:Y:S01]  /*0580*/  @!P2 PRMT R35, RZ, 0x7610, R35 ;  /* 0x00007610ff23a816 */ /* 0x000fe20000000023 */
[----:B------:R1:W4:Y:S01]  /*0590*/  @P0 LDG.E R40, [R26.64] ;  /* 0x000000141a280981 */ /* 0x000322000c1e1900 */
[----:B------:R-:W-:-:S02]  /*05a0*/  IADD3.X R21, R12, UR19, RZ, P6, !PT ;  /* 0x000000130c157c10 */ /* 0x000fc4000b7fe4ff */
[----:B------:R-:W-:Y:S01]  /*05b0*/  @!P3 PRMT R38, RZ, 0x7610, R38 ;  /* 0x00007610ff26b816 */ /* 0x000fe20000000026 */
[----:B------:R-:W4:Y:S04]  /*05c0*/  @P1 LDG.E R37, [R22.64] ;  /* 0x0000001416251981 */ /* 0x000f28000c1e1900 */
[----:B------:R-:W4:Y:S04]  /*05d0*/  @P1 LDG.E R36, [R20.64] ;  /* 0x0000001414241981 */ /* 0x000f28000c1e1900 */
[----:B------:R2:W4:Y:S04]  /*05e0*/  @P2 LDG.E.U16 R35, [R30.64] ;  /* 0x000000141e232981 */ /* 0x000528000c1e1500 */
[----:B------:R0:W4:Y:S02]  /*05f0*/  @P3 LDG.E.U16 R38, [R16.64] ;  /* 0x0000001410263981 */ /* 0x000124000c1e1500 */
[----:B0-----:R-:W0:Y:S08]  /*0600*/  MUFU.RCP R17, c[0x0][0xd7c] ;  /* 0x00035f0000117b08 */ /* 0x001e300000001000 */
[----:B------:R-:W0:Y:S01]  /*0610*/  MUFU.RCP R10, c[0x0][0xd74] ;  /* 0x00035d00000a7b08 */ /* 0x000e220000001000 */
[----:B------:R-:W-:Y:S01]  /*0620*/  @P1 IADD3 R28, P4, R15, UR14, RZ ;  /* 0x0000000e0f1c1c10 */ /* 0x000fe2000ff9e0ff */
[----:B------:R-:W-:-:S03]  /*0630*/  @P3 IMAD.SHL.U32 R32, R6, 0x4, RZ ;  /* 0x0000000406203824 */ /* 0x000fc600078e00ff */
[----:B------:R-:W-:Y:S01]  /*0640*/  @P1 IADD3.X R29, R12, UR15, RZ, P4, !PT ;  /* 0x0000000f0c1d1c10 */ /* 0x000fe2000a7fe4ff */
[----:B------:R-:W-:Y:S01]  /*0650*/  @!P1 IMAD.MOV.U32 R16, RZ, RZ, RZ ;  /* 0x000000ffff109224 */ /* 0x000fe200078e00ff */
[----:B------:R-:W-:Y:S01]  /*0660*/  @P3 SHF.L.U64.HI R33, R6, 0x2, R7 ;  /* 0x0000000206213819 */ /* 0x000fe20000010207 */
[----:B------:R-:W-:-:S04]  /*0670*/  @!P2 IMAD.MOV.U32 R45, RZ, RZ, RZ ;  /* 0x000000ffff2da224 */ /* 0x000fc800078e00ff */
[----:B------:R0:W4:Y:S01]  /*0680*/  @P1 LDG.E R16, [R28.64] ;  /* 0x000000141c101981 */ /* 0x000122000c1e1900 */
[----:B------:R-:W-:Y:S01]  /*0690*/  @!P3 IMAD.MOV.U32 R34, RZ, RZ, RZ ;  /* 0x000000ffff22b224 */ /* 0x000fe200078e00ff */
[----:B------:R-:W-:Y:S01]  /*06a0*/  MUFU.RCP R44, c[0x0][0xd70] ;  /* 0x00035c00002c7b08 */ /* 0x000fe20000001000 */
[----:B--2---:R-:W-:Y:S01]  /*06b0*/  HADD2.F32 R30, -RZ, R9.H0_H0 ;  /* 0x20000009ff1e7230 */ /* 0x004fe20000004100 */
[----:B------:R-:W-:-:S04]  /*06c0*/  SHF.L.U64.HI R9, R14, 0x2, R13 ;  /* 0x000000020e097819 */ /* 0x000fc8000001020d */
[----:B0-----:R-:W-:Y:S02]  /*06d0*/  FMUL.FTZ R41, R30, R17 ;  /* 0x000000111e297220 */ /* 0x001fe40000410000 */
[----:B---3--:R-:W-:Y:S02]  /*06e0*/  FMUL.FTZ R13, R0, c[0x0][0xd6c] ;  /* 0x00035b00000d7a20 */ /* 0x008fe40000410000 */
[----:B------:R-:W-:Y:S02]  /*06f0*/  FMUL.FTZ R0, R5, R41 ;  /* 0x0000002905007220 */ /* 0x000fe40000410000 */
[----:B------:R-:W-:Y:S02]  /*0700*/  IMAD.SHL.U32 R14, R14, 0x4, RZ ;  /* 0x000000040e0e7824 */ /* 0x000fe400078e00ff */
[----:B------:R-:W-:-:S04]  /*0710*/  FFMA.FTZ R13, R41, R0, R13 ;  /* 0x00000000290d7223 */ /* 0x000fc8000001000d */
[----:B------:R-:W-:Y:S01]  /*0720*/  FMUL.FTZ R43, R13, R10 ;  /* 0x0000000a0d2b7220 */ /* 0x000fe20000410000 */
[----:B------:R-:W-:-:S04]  /*0730*/  @P2 IADD3 R30, P4, R14, UR14, RZ ;  /* 0x0000000e0e1e2c10 */ /* 0x000fc8000ff9e0ff */
[----:B------:R-:W-:Y:S01]  /*0740*/  @P2 IADD3.X R31, R9, UR15, RZ, P4, !PT ;  /* 0x0000000f091f2c10 */ /* 0x000fe2000a7fe4ff */
[----:B------:R-:W0:Y:S01]  /*0750*/  MUFU.SQRT R43, R43 ;  /* 0x0000002b002b7308 */ /* 0x000e220000002000 */
[----:B-1----:R-:W-:-:S04]  /*0760*/  @P3 IADD3 R26, P4, R32, UR18, RZ ;  /* 0x00000012201a3c10 */ /* 0x002fc8000ff9e0ff */
[----:B------:R-:W-:Y:S02]  /*0770*/  @P3 IADD3.X R27, R33, UR19, RZ, P4, !PT ;  /* 0x00000013211b3c10 */ /* 0x000fe4000a7fe4ff */
[----:B------:R-:W-:Y:S01]  /*0780*/  IADD3 R28, P4, R14, UR18, RZ ;  /* 0x000000120e1c7c10 */ /* 0x000fe2000ff9e0ff */
[----:B------:R-:W-:Y:S02]  /*0790*/  @!P2 IMAD.MOV.U32 R0, RZ, RZ, RZ ;  /* 0x000000ffff00a224 */ /* 0x000fe400078e00ff */
[----:B------:R1:W2:Y:S01]  /*07a0*/  @P3 LDG.E R34, [R26.64] ;  /* 0x000000141a223981 */ /* 0x0002a2000c1e1900 */
[----:B------:R-:W-:-:S03]  /*07b0*/  IADD3.X R29, R9, UR19, RZ, P4, !PT ;  /* 0x00000013091d7c10 */ /* 0x000fc6000a7fe4ff */
[----:B------:R0:W3:Y:S04]  /*07c0*/  @P2 LDG.E R0, [R30.64] ;  /* 0x000000141e002981 */ /* 0x0000e8000c1e1900 */
[----:B------:R-:W3:Y:S01]  /*07d0*/  @P2 LDG.E R45, [R28.64] ;  /* 0x000000141c2d2981 */ /* 0x000ee2000c1e1900 */
[----:B0-----:R-:W-:Y:S02]  /*07e0*/  FADD.FTZ R30, R43, c[0x0][0xd78] ;  /* 0x00035e002b1e7621 */ /* 0x001fe40000010000 */
[----:B----4-:R-:W-:-:S04]  /*07f0*/  FMUL.FTZ R42, R42, c[0x0][0xd68] ;  /* 0x00035a002a2a7a20 */ /* 0x010fc80000410000 */
[----:B------:R-:W0:Y:S01]  /*0800*/  MUFU.RCP R30, R30 ;  /* 0x0000001e001e7308 */ /* 0x000e220000001000 */
[----:B------:R-:W-:Y:S01]  /*0810*/  FFMA.FTZ R41, R4, R41, R42 ;  /* 0x0000002904297223 */ /* 0x000fe2000001002a */
[----:B-1----:R-:W-:-:S03]  /*0820*/  HADD2.F32 R26, -RZ, R39.H0_H0 ;  /* 0x20000027ff1a7230 */ /* 0x002fc60000004100 */
[----:B------:R-:W-:Y:S01]  /*0830*/  FMUL.FTZ R27, R41, R44 ;  /* 0x0000002c291b7220 */ /* 0x000fe20000410000 */
[----:B------:R-:W-:Y:S01]  /*0840*/  @P3 IADD3 R32, P4, R32, UR14, RZ ;  /* 0x0000000e20203c10 */ /* 0x000fe2000ff9e0ff */
[----:B------:R-:W-:-:S03]  /*0850*/  FMUL.FTZ R26, R26, R17 ;  /* 0x000000111a1a7220 */ /* 0x000fc60000410000 */
[----:B------:R-:W-:Y:S01]  /*0860*/  @P3 IADD3.X R33, R33, UR15, RZ, P4, !PT ;  /* 0x0000000f21213c10 */ /* 0x000fe2000a7fe4ff */
[----:B0-----:R-:W-:Y:S01]  /*0870*/  FMUL.FTZ R27, R27, R30 ;  /* 0x0000001e1b1b7220 */ /* 0x001fe20000410000 */
[----:B------:R-:W-:Y:S01]  /*0880*/  IADD3 R30, P4, R14, UR16, RZ ;  /* 0x000000100e1e7c10 */ /* 0x000fe2000ff9e0ff */
[----:B------:R-:W-:Y:S02]  /*0890*/  FMUL.FTZ R37, R37, c[0x0][0xd68] ;  /* 0x00035a0025257a20 */ /* 0x000fe40000410000 */
[----:B-----5:R-:W-:Y:S02]  /*08a0*/  FFMA.FTZ R43, R3, R40, R27 ;  /* 0x00000028032b7223 */ /* 0x020fe4000001001b */
[----:B------:R-:W-:Y:S02]  /*08b0*/  FMUL.FTZ R36, R36, c[0x0][0xd6c] ;  /* 0x00035b0024247a20 */ /* 0x000fe40000410000 */
[-C--:B------:R-:W-:Y:S01]  /*08c0*/  FMUL.FTZ R27, R5, R26.reuse ;  /* 0x0000001a051b7220 */ /* 0x080fe20000410000 */
[----:B------:R-:W-:Y:S01]  /*08d0*/  HADD2.F32 R35, -RZ, R35.H0_H0 ;  /* 0x20000023ff237230 */ /* 0x000fe20000004100 */
[----:B------:R-:W-:Y:S01]  /*08e0*/  FFMA.FTZ R39, R4, R26, R37 ;  /* 0x0000001a04277223 */ /* 0x000fe20000010025 */
[----:B------:R-:W-:Y:S01]  /*08f0*/  IADD3.X R31, R9, UR17, RZ, P4, !PT ;  /* 0x00000011091f7c10 */ /* 0x000fe2000a7fe4ff */
[----:B------:R-:W-:Y:S01]  /*0900*/  HADD2.F32 R38, -RZ, R38.H0_H0 ;  /* 0x20000026ff267230 */ /* 0x000fe20000004100 */
[----:B------:R-:W-:Y:S01]  /*0910*/  FFMA.FTZ R37, R26, R27, R36 ;  /* 0x0000001b1a257223 */ /* 0x000fe20000010024 */
[----:B------:R-:W-:Y:S01]  /*0920*/  LEA R26, P4, R6, UR16, 0x2 ;  /* 0x00000010061a7c11 */ /* 0x000fe2000f8810ff */
[----:B------:R-:W-:-:S02]  /*0930*/  FMUL.FTZ R35, R35, R17 ;  /* 0x0000001123237220 */ /* 0x000fc40000410000 */
[----:B------:R-:W-:Y:S02]  /*0940*/  FMUL.FTZ R17, R38, R17 ;  /* 0x0000001126117220 */ /* 0x000fe40000410000 */
[----:B------:R-:W-:Y:S01]  /*0950*/  @!P2 IMAD.MOV.U32 R36, RZ, RZ, RZ ;  /* 0x000000ffff24a224 */ /* 0x000fe200078e00ff */
[----:B------:R-:W-:Y:S01]  /*0960*/  LEA.HI.X R27, R6, UR17, R7, 0x2, P4 ;  /* 0x00000011061b7c11 */ /* 0x000fe2000a0f1407 */
[----:B------:R-:W-:-:S04]  /*0970*/  @!P3 IMAD.MOV.U32 R38, RZ, RZ, RZ ;  /* 0x000000ffff26b224 */ /* 0x000fc800078e00ff */
[----:B------:R-:W4:Y:S04]  /*0980*/  @P2 LDG.E R36, [R30.64] ;  /* 0x000000141e242981 */ /* 0x000f28000c1e1900 */
[----:B------:R-:W4:Y:S01]  /*0990*/  @P3 LDG.E R38, [R26.64] ;  /* 0x000000141a263981 */ /* 0x000f22000c1e1900 */
[----:B------:R-:W-:-:S06]  /*09a0*/  @!P3 IMAD.MOV.U32 R42, RZ, RZ, RZ ;  /* 0x000000ffff2ab224 */ /* 0x000fcc00078e00ff */
[----:B------:R0:W4:Y:S02]  /*09b0*/  @P3 LDG.E R42, [R32.64] ;  /* 0x00000014202a3981 */ /* 0x000124000c1e1900 */
[----:B0-----:R-:W-:-:S04]  /*09c0*/  @P0 IADD3 R32, P4, R11, UR6, RZ ;  /* 0x000000060b200c10 */ /* 0x001fc8000ff9e0ff */
[----:B------:R-:W-:Y:S01]  /*09d0*/  @P0 IADD3.X R33, R8, UR7, RZ, P4, !PT ;  /* 0x0000000708210c10 */ /* 0x000fe2000a7fe4ff */
[C---:B------:R-:W-:Y:S02]  /*09e0*/  FMUL.FTZ R8, R5.reuse, R35 ;  /* 0x0000002305087220 */ /* 0x040fe40000410000 */
[----:B------:R-:W-:Y:S02]  /*09f0*/  FMUL.FTZ R40, R5, R17 ;  /* 0x0000001105287220 */ /* 0x000fe40000410000 */
[----:B------:R0:W-:Y:S04]  /*0a00*/  @P0 STG.E [R32.64], R43 ;  /* 0x0000002b20000986 */ /* 0x0001e8000c101914 */
[----:B------:R1:W-:Y:S04]  /*0a10*/  @P0 STG.E [R18.64], R41 ;  /* 0x0000002912000986 */ /* 0x0003e8000c101914 */
[----:B------:R1:W-:Y:S01]  /*0a20*/  @P0 STG.E [R24.64], R13 ;  /* 0x0000000d18000986 */ /* 0x0003e2000c101914 */
[----:B------:R-:W-:Y:S01]  /*0a30*/  BSSY B0, `(.L_x_12) ;  /* 0x0000032000007945 */ /* 0x000fe20003800000 */
[----:B--2---:R-:W-:-:S02]  /*0a40*/  FMUL.FTZ R11, R34, c[0x0][0xd6c] ;  /* 0x00035b00220b7a20 */ /* 0x004fc40000410000 */
[----:B---3--:R-:W-:-:S04]  /*0a50*/  FMUL.FTZ R45, R45, c[0x0][0xd6c] ;  /* 0x00035b002d2d7a20 */ /* 0x008fc80000410000 */
[----:B------:R-:W-:Y:S02]  /*0a60*/  FFMA.FTZ R45, R35, R8, R45 ;  /* 0x00000008232d7223 */ /* 0x000fe4000001002d */
[----:B------:R-:W-:-:S04]  /*0a70*/  FMUL.FTZ R8, R37, R10 ;  /* 0x0000000a25087220 */ /* 0x000fc80000410000 */
[----:B------:R2:W3:Y:S02]  /*0a80*/  MUFU.SQRT R34, R8 ;  /* 0x0000000800227308 */ /* 0x0004e40000002000 */
[----:B--2---:R-:W-:Y:S02]  /*0a90*/  FFMA.FTZ R8, R17, R40, R11 ;  /* 0x0000002811087223 */ /* 0x004fe4000001000b */
[-C--:B------:R-:W-:Y:S02]  /*0aa0*/  FMUL.FTZ R40, R45, R10.reuse ;  /* 0x0000000a2d287220 */ /* 0x080fe40000410000 */
[----:B0-----:R-:W-:-:S04]  /*0ab0*/  FMUL.FTZ R33, R8, R10 ;  /* 0x0000000a08217220 */ /* 0x001fc80000410000 */
[----:B------:R-:W0:Y:S08]  /*0ac0*/  MUFU.SQRT R40, R40 ;  /* 0x0000002800287308 */ /* 0x000e300000002000 */
[----:B------:R-:W2:Y:S01]  /*0ad0*/  MUFU.SQRT R11, R33 ;  /* 0x00000021000b7308 */ /* 0x000ea20000002000 */
[----:B---3--:R-:W-:-:S07]  /*0ae0*/  FADD.FTZ R10, R34, c[0x0][0xd78] ;  /* 0x00035e00220a7621 */ /* 0x008fce0000010000 */
[----:B------:R-:W3:Y:S01]  /*0af0*/  MUFU.RCP R10, R10 ;  /* 0x0000000a000a7308 */ /* 0x000ee20000001000 */
[----:B0-----:R-:W-:Y:S02]  /*0b00*/  FADD.FTZ R32, R40, c[0x0][0xd78] ;  /* 0x00035e0028207621 */ /* 0x001fe40000010000 */
[----:B--2---:R-:W-:-:S05]  /*0b10*/  FADD.FTZ R34, R11, c[0x0][0xd78] ;  /* 0x00035e000b227621 */ /* 0x004fca0000010000 */
[----:B------:R-:W0:Y:S01]  /*0b20*/  MUFU.RCP R32, R32 ;  /* 0x0000002000207308 */ /* 0x000e220000001000 */
[----:B----4-:R-:W-:-:S07]  /*0b30*/  FMUL.FTZ R36, R36, c[0x0][0xd68] ;  /* 0x00035a0024247a20 */ /* 0x010fce0000410000 */
[----:B------:R-:W2:Y:S01]  /*0b40*/  MUFU.RCP R11, R34 ;  /* 0x00000022000b7308 */ /* 0x000ea20000001000 */
[----:B------:R-:W-:Y:S02]  /*0b50*/  FMUL.FTZ R38, R38, c[0x0][0xd68] ;  /* 0x00035a0026267a20 */ /* 0x000fe40000410000 */
[C---:B------:R-:W-:Y:S02]  /*0b60*/  FFMA.FTZ R35, R4.reuse, R35, R36 ;  /* 0x0000002304237223 */ /* 0x040fe40000010024 */
[----:B------:R-:W-:Y:S02]  /*0b70*/  FFMA.FTZ R17, R4, R17, R38 ;  /* 0x0000001104117223 */ /* 0x000fe40000010026 */
[-C--:B------:R-:W-:Y:S02]  /*0b80*/  FMUL.FTZ R33, R39, R44.reuse ;  /* 0x0000002c27217220 */ /* 0x080fe40000410000 */
[----:B------:R-:W-:Y:S02]  /*0b90*/  FMUL.FTZ R43, R35, R44 ;  /* 0x0000002c232b7220 */ /* 0x000fe40000410000 */
[----:B---3--:R-:W-:Y:S01]  /*0ba0*/  FMUL.FTZ R33, R33, R10 ;  /* 0x0000000a21217220 */ /* 0x008fe20000410000 */
[----:B------:R-:W-:Y:S01]  /*0bb0*/  @P1 IADD3 R10, P4, R15, UR6, RZ ;  /* 0x000000060f0a1c10 */ /* 0x000fe2000ff9e0ff */
[----:B------:R-:W-:-:S02]  /*0bc0*/  FMUL.FTZ R44, R17, R44 ;  /* 0x0000002c112c7220 */ /* 0x000fc40000410000 */
[----:B0-----:R-:W-:Y:S02]  /*0bd0*/  FMUL.FTZ R43, R43, R32 ;  /* 0x000000202b2b7220 */ /* 0x001fe40000410000 */
[----:B--2---:R-:W-:Y:S01]  /*0be0*/  FMUL.FTZ R44, R44, R11 ;  /* 0x0000000b2c2c7220 */ /* 0x004fe20000410000 */
[----:B------:R-:W-:Y:S01]  /*0bf0*/  @P1 IADD3.X R11, R12, UR7, RZ, P4, !PT ;  /* 0x000000070c0b1c10 */ /* 0x000fe2000a7fe4ff */
[C---:B------:R-:W-:Y:S01]  /*0c00*/  FFMA.FTZ R33, R3.reuse, R16, R33 ;  /* 0x0000001003217223 */ /* 0x040fe20000010021 */
[----:B------:R-:W-:Y:S01]  /*0c10*/  @P2 IADD3 R14, P4, R14, UR6, RZ ;  /* 0x000000060e0e2c10 */ /* 0x000fe2000ff9e0ff */
[----:B------:R-:W-:-:S03]  /*0c20*/  FFMA.FTZ R43, R3, R0, R43 ;  /* 0x00000000032b7223 */ /* 0x000fc6000001002b */
[----:B------:R-:W-:Y:S01]  /*0c30*/  @P2 IADD3.X R15, R9, UR7, RZ, P4, !PT ;  /* 0x00000007090f2c10 */ /* 0x000fe2000a7fe4ff */
[----:B------:R1:W-:Y:S04]  /*0c40*/  @P1 STG.E [R10.64], R33 ;  /* 0x000000210a001986 */ /* 0x0003e8000c101914 */
[----:B------:R1:W-:Y:S04]  /*0c50*/  @P1 STG.E [R22.64], R39 ;  /* 0x0000002716001986 */ /* 0x0003e8000c101914 */
[----:B------:R1:W-:Y:S04]  /*0c60*/  @P1 STG.E [R20.64], R37 ;  /* 0x0000002514001986 */ /* 0x0003e8000c101914 */
[----:B------:R1:W-:Y:S04]  /*0c70*/  @P2 STG.E [R14.64], R43 ;  /* 0x0000002b0e002986 */ /* 0x0003e8000c101914 */
[----:B------:R1:W-:Y:S04]  /*0c80*/  @P2 STG.E [R30.64], R35 ;  /* 0x000000231e002986 */ /* 0x0003e8000c101914 */
[----:B------:R1:W-:Y:S01]  /*0c90*/  @P2 STG.E [R28.64], R45 ;  /* 0x0000002d1c002986 */ /* 0x0003e2000c101914 */
[----:B------:R-:W-:Y:S01]  /*0ca0*/  FFMA.FTZ R42, R3, R42, R44 ;  /* 0x0000002a032a7223 */ /* 0x000fe2000001002c */
[----:B------:R-:W-:Y:S05]  /*0cb0*/  @!P3 BRA `(.L_x_13) ;  /* 0x000000900000b947 */ /* 0x000fea0003800000 */
[C---:B-1----:R-:W-:Y:S01]  /*0cc0*/  IMAD.SHL.U32 R10, R6.reuse, 0x4, RZ ;  /* 0x00000004060a7824 */ /* 0x042fe200078e00ff */
[----:B------:R-:W-:-:S04]  /*0cd0*/  SHF.L.U64.HI R0, R6, 0x2, R7 ;  /* 0x0000000206007819 */ /* 0x000fc80000010207 */
[C---:B------:R-:W-:Y:S02]  /*0ce0*/  IADD3 R6, P0, R10.reuse, UR6, RZ ;  /* 0x000000060a067c10 */ /* 0x040fe4000ff1e0ff */
[----:B------:R-:W-:Y:S02]  /*0cf0*/  IADD3 R10, P1, R10, UR18, RZ ;  /* 0x000000120a0a7c10 */ /* 0x000fe4000ff3e0ff */
[C---:B------:R-:W-:Y:S02]  /*0d00*/  IADD3.X R7, R0.reuse, UR7, RZ, P0, !PT ;  /* 0x0000000700077c10 */ /* 0x040fe400087fe4ff */
[----:B------:R-:W-:-:S03]  /*0d10*/  IADD3.X R11, R0, UR19, RZ, P1, !PT ;  /* 0x00000013000b7c10 */ /* 0x000fc60008ffe4ff */
[----:B------:R0:W-:Y:S04]  /*0d20*/  STG.E [R6.64], R42 ;  /* 0x0000002a06007986 */ /* 0x0001e8000c101914 */
[----:B------:R0:W-:Y:S04]  /*0d30*/  STG.E [R26.64], R17 ;  /* 0x000000111a007986 */ /* 0x0001e8000c101914 */
[----:B------:R0:W-:Y:S02]  /*0d40*/  STG.E [R10.64], R8 ;  /* 0x000000080a007986 */ /* 0x0001e4000c101914 */
.L_x_13:
[----:B------:R-:W-:Y:S05]  /*0d50*/  BSYNC B0 ;  /* 0x0000000000007941 */ /* 0x000fea0003800000 */
.L_x_12:
        /* <DEDUP_REMOVED lines=10> */
.L_x_15:
        /* <DEDUP_REMOVED lines=16> */
.L_x_35:


//--------------------- .text._Z25multi_tensor_apply_kernelI18TensorListMetadataILi5EE17LAMBStage1FunctorIfN3c104HalfES4_EJPfffffffEEvlPViT_T0_DpT1_ --------------------------
	.section	.text._Z25multi_tensor_apply_kernelI18TensorListMetadataILi5EE17LAMBStage1FunctorIfN3c104HalfES4_EJPfffffffEEvlPViT_T0_DpT1_,"ax",@progbits
	.sectioninfo	@"SHI_REGISTERS=48"
	.align	128
        .global         _Z25multi_tensor_apply_kernelI18TensorListMetadataILi5EE17LAMBStage1FunctorIfN3c104HalfES4_EJPfffffffEEvlPViT_T0_DpT1_
        .type           _Z25multi_tensor_apply_kernelI18TensorListMetadataILi5EE17LAMBStage1FunctorIfN3c104HalfES4_EJPfffffffEEvlPViT_T0_DpT1_,@function
        .size           _Z25multi_tensor_apply_kernelI18TensorListMetadataILi5EE17LAMBStage1FunctorIfN3c104HalfES4_EJPfffffffEEvlPViT_T0_DpT1_,(.L_x_36 - _Z25multi_tensor_apply_kernelI18TensorListMetadataILi5EE17LAMBStage1FunctorIfN3c104HalfES4_EJPfffffffEEvlPViT_T0_DpT1_)
        .other          _Z25multi_tensor_apply_kernelI18TensorListMetadataILi5EE17LAMBStage1FunctorIfN3c104HalfES4_EJPfffffffEEvlPViT_T0_DpT1_,@"STO_CUDA_ENTRY STV_DEFAULT"
_Z25multi_tensor_apply_kernelI18TensorListMetadataILi5EE17LAMBStage1FunctorIfN3c104HalfES4_EJPfffffffEEvlPViT_T0_DpT1_:
.text._Z25multi_tensor_apply_kernelI18TensorListMetadataILi5EE17LAMBStage1FunctorIfN3c104HalfES4_EJPfffffffEEvlPViT_T0_DpT1_:
        /* <DEDUP_REMOVED lines=37> */
.L_x_18:
[----:B-1----:R-:W-:-:S04]  /*0250*/  IADD3 R0, R21, UR4, RZ ;  /* 0x0000000415007c10 */ /* 0x002fc8000fffe0ff */
[C---:B------:R-:W-:Y:S02]  /*0260*/  ISETP.GE.AND P0, PT, R0.reuse, c[0x0][0x160], PT ;  /* 0x0000580000007a0c */ /* 0x040fe40003f06270 */
[C---:B------:R-:W-:Y:S02]  /*0270*/  IADD3 R28, P1, R0.reuse, UR8, RZ ;  /* 0x00000008001c7c10 */ /* 0x040fe4000ff3e0ff */
[C---:B------:R-:W-:Y:S02]  /*0280*/  ISETP.LT.AND P0, PT, R0.reuse, UR9, !P0 ;  /* 0x0000000900007c0c */ /* 0x040fe4000c701270 */
[----:B------:R-:W-:-:S11]  /*0290*/  LEA.HI.X.SX32 R5, R0, UR11, 0x1, P1 ;  /* 0x0000000b00057c11 */ /* 0x000fd600088f0eff */
[----:B------:R-:W-:Y:S01]  /*02a0*/  @P0 LEA R2, P1, R28, UR12, 0x2 ;  /* 0x0000000c1c020c11 */ /* 0x000fe2000f8210ff */
[----:B------:R-:W-:-:S03]  /*02b0*/  @!P0 IMAD.MOV.U32 R11, RZ, RZ, RZ ;  /* 0x000000ffff0b8224 */ /* 0x000fc600078e00ff */
[----:B------:R-:W-:-:S05]  /*02c0*/  @P0 LEA.HI.X R3, R28, UR13, R5, 0x2, P1 ;  /* 0x0000000d1c030c11 */ /* 0x000fca00088f1405 */
[----:B------:R0:W2:Y:S01]  /*02d0*/  @P0 LDG.E R11, [R2.64] ;  /* 0x00000014020b0981 */ /* 0x0000a2000c1e1900 */
[C---:B------:R-:W-:Y:S01]  /*02e0*/  IMAD.SHL.U32 R32, R28.reuse, 0x2, RZ ;  /* 0x000000021c207824 */ /* 0x040fe200078e00ff */
[----:B------:R-:W-:Y:S02]  /*02f0*/  SHF.L.U64.HI R28, R28, 0x1, R5 ;  /* 0x000000011c1c7819 */ /* 0x000fe40000010205 */
[----:B------:R-:W-:Y:S02]  /*0300*/  @!P0 PRMT R41, RZ, 0x7610, R41 ;  /* 0x00007610ff298816 */ /* 0x000fe40000000029 */
[C---:B------:R-:W-:Y:S02]  /*0310*/  IADD3 R6, P1, R32.reuse, UR16, RZ ;  /* 0x0000001020067c10 */ /* 0x040fe4000ff3e0ff */
[----:B------:R-:W-:Y:S02]  /*0320*/  IADD3 R8, P2, R32, UR18, RZ ;  /* 0x0000001220087c10 */ /* 0x000fe4000ff5e0ff */
[----:B------:R-:W-:-:S02]  /*0330*/  IADD3.X R7, R28, UR17, RZ, P1, !PT ;  /* 0x000000111c077c10 */ /* 0x000fc40008ffe4ff */
[----:B------:R-:W-:Y:S02]  /*0340*/  @!P0 PRMT R43, RZ, 0x7610, R43 ;  /* 0x00007610ff2b8816 */ /* 0x000fe4000000002b */
[----:B------:R-:W-:Y:S01]  /*0350*/  IADD3.X R9, R28, UR19, RZ, P2, !PT ;  /* 0x000000131c097c10 */ /* 0x000fe200097fe4ff */
[----:B------:R-:W3:Y:S01]  /*0360*/  @P0 LDG.E.U16 R41, [R6.64] ;  /* 0x0000001406290981 */ /* 0x000ee2000c1e1500 */
[----:B------:R-:W-:-:S03]  /*0370*/  IADD3 R0, R0, c[0x0][0x0], RZ ;  /* 0x0000000000007a10 */ /* 0x000fc60007ffe0ff */
[----:B------:R-:W4:Y:S01]  /*0380*/  @P0 LDG.E.U16 R43, [R8.64] ;  /* 0x00000014082b0981 */ /* 0x000f22000c1e1500 */
[C---:B------:R-:W-:Y:S02]  /*0390*/  ISETP.GE.AND P1, PT, R0.reuse, c[0x0][0x160], PT ;  /* 0x0000580000007a0c */ /* 0x040fe40003f26270 */
[C---:B------:R-:W-:Y:S02]  /*03a0*/  IADD3 R4, R0.reuse, c[0x0][0x0], RZ ;  /* 0x0000000000047a10 */ /* 0x040fe40007ffe0ff */
[----:B------:R-:W-:Y:S02]  /*03b0*/  ISETP.LT.AND P1, PT, R0, UR9, !P1 ;  /* 0x0000000900007c0c */ /* 0x000fe4000cf21270 */
[C---:B------:R-:W-:Y:S02]  /*03c0*/  ISETP.GE.AND P2, PT, R4.reuse, c[0x0][0x160], PT ;  /* 0x0000580004007a0c */ /* 0x040fe40003f46270 */
[C---:B------:R-:W-:Y:S02]  /*03d0*/  IADD3 R25, R4.reuse, c[0x0][0x0], RZ ;  /* 0x0000000004197a10 */ /* 0x040fe40007ffe0ff */
[----:B------:R-:W-:-:S02]  /*03e0*/  ISETP.LT.AND P2, PT, R4, UR9, !P2 ;  /* 0x0000000904007c0c */ /* 0x000fc4000d741270 */
[C---:B------:R-:W-:Y:S02]  /*03f0*/  ISETP.GE.AND P3, PT, R25.reuse, c[0x0][0x160], PT ;  /* 0x0000580019007a0c */ /* 0x040fe40003f66270 */
[C---:B------:R-:W-:Y:S02]  /*0400*/  IADD3 R27, P4, R0.reuse, UR8, RZ ;  /* 0x00000008001b7c10 */ /* 0x040fe4000ff9e0ff */
[----:B------:R-:W-:Y:S01]  /*0410*/  ISETP.LT.AND P3, PT, R25, UR9, !P3 ;  /* 0x0000000919007c0c */ /* 0x000fe2000df61270 */
[----:B------:R-:W-:Y:S01]  /*0420*/  @!P1 IMAD.MOV.U32 R39, RZ, RZ, RZ ;  /* 0x000000ffff279224 */ /* 0x000fe200078e00ff */
[----:B------:R-:W-:Y:S02]  /*0430*/  LEA.HI.X.SX32 R0, R0, UR11, 0x1, P4 ;  /* 0x0000000b00007c11 */ /* 0x000fe4000a0f0eff */
[----:B0-----:R-:W-:Y:S02]  /*0440*/  @P1 LEA R2, P4, R27, UR12, 0x2 ;  /* 0x0000000c1b021c11 */ /* 0x001fe4000f8810ff */
[----:B------:R-:W-:-:S02]  /*0450*/  IADD3 R30, P5, R4, UR8, RZ ;  /* 0x00000008041e7c10 */ /* 0x000fc4000ffbe0ff */
[----:B------:R-:W-:Y:S02]  /*0460*/  @P1 LEA.HI.X R3, R27, UR13, R0, 0x2, P4 ;  /* 0x0000000d1b031c11 */ /* 0x000fe4000a0f1400 */
[----:B------:R-:W-:Y:S02]  /*0470*/  LEA.HI.X.SX32 R29, R4, UR11, 0x1, P5 ;  /* 0x0000000b041d7c11 */ /* 0x000fe4000a8f0eff */
[C---:B------:R-:W-:Y:S01]  /*0480*/  @P2 LEA R12, P4, R30.reuse, UR12, 0x2 ;  /* 0x0000000c1e0c2c11 */ /* 0x040fe2000f8810ff */
[----:B------:R0:W4:Y:S01]  /*0490*/  @P1 LDG.E R39, [R2.64] ;  /* 0x0000001402271981 */ /* 0x000122000c1e1900 */
[C---:B------:R-:W-:Y:S02]  /*04a0*/  IADD3 R24, P5, R25.reuse, UR8, RZ ;  /* 0x0000000819187c10 */ /* 0x040fe4000ffbe0ff */
[----:B------:R-:W-:Y:S02]  /*04b0*/  @P2 LEA.HI.X R13, R30, UR13, R29, 0x2, P4 ;  /* 0x0000000d1e0d2c11 */ /* 0x000fe4000a0f141d */
[----:B------:R-:W-:-:S02]  /*04c0*/  LEA.HI.X.SX32 R25, R25, UR11, 0x1, P5 ;  /* 0x0000000b19197c11 */ /* 0x000fc4000a8f0eff */
[C---:B------:R-:W-:Y:S01]  /*04d0*/  @P3 LEA R14, P4, R24.reuse, UR12, 0x2 ;  /* 0x0000000c180e3c11 */ /* 0x040fe2000f8810ff */
[----:B------:R-:W-:Y:S01]  /*04e0*/  @!P3 IMAD.MOV.U32 R37, RZ, RZ, RZ ;  /* 0x000000ffff25b224 */ /* 0x000fe200078e00ff */
[C---:B------:R-:W-:Y:S01]  /*04f0*/  SHF.L.U64.HI R26, R27.reuse, 0x1, R0 ;  /* 0x000000011b1a7819 */ /* 0x040fe20000010200 */
[----:B------:R-:W-:Y:S01]  /*0500*/  @!P2 IMAD.MOV.U32 R0, RZ, RZ, RZ ;  /* 0x000000ffff00a224 */ /* 0x000fe200078e00ff */
[----:B------:R-:W-:Y:S01]  /*0510*/  @P3 LEA.HI.X R15, R24, UR13, R25, 0x2, P4 ;  /* 0x0000000d180f3c11 */ /* 0x000fe2000a0f1419 */
[----:B------:R-:W-:Y:S01]  /*0520*/  IMAD.SHL.U32 R27, R27, 0x2, RZ ;  /* 0x000000021b1b7824 */ /* 0x000fe200078e00ff */
[----:B------:R-:W-:-:S03]  /*0530*/  @!P1 PRMT R36, RZ, 0x7610, R36 ;  /* 0x00007610ff249816 */ /* 0x000fc60000000024 */
[----:B------:R1:W4:Y:S01]  /*0540*/  @P2 LDG.E R0, [R12.64] ;  /* 0x000000140c002981 */ /* 0x000322000c1e1900 */
[C---:B------:R-:W-:Y:S02]  /*0550*/  IADD3 R4, P4, R27.reuse, UR16, RZ ;  /* 0x000000101b047c10 */ /* 0x040fe4000ff9e0ff */
[----:B0-----:R-:W-:Y:S01]  /*0560*/  IADD3 R2, P5, R27, UR18, RZ ;  /* 0x000000121b027c10 */ /* 0x001fe2000ffbe0ff */
[----:B------:R0:W4:Y:S01]  /*0570*/  @P3 LDG.E R37, [R14.64] ;  /* 0x000000140e253981 */ /* 0x000122000c1e1900 */
[----:B------:R-:W-:Y:S02]  /*0580*/  @!P1 PRMT R35, RZ, 0x7610, R35 ;  /* 0x00007610ff239816 */ /* 0x000fe40000000023 */
[C---:B------:R-:W-:Y:S02]  /*0590*/  IADD3.X R5, R26.reuse, UR17, RZ, P4, !PT ;  /* 0x000000111a057c10 */ /* 0x040fe4000a7fe4ff */
[----:B------:R-:W-:-:S03]  /*05a0*/  IADD3.X R3, R26, UR19, RZ, P5, !PT ;  /* 0x000000131a037c10 */ /* 0x000fc6000affe4ff */
[----:B------:R-:W4:Y:S04]  /*05b0*/  @P1 LDG.E.U16 R36, [R4.64] ;  /* 0x0000001404241981 */ /* 0x000f28000c1e1500 */
[----:B------:R-:W4:Y:S01]  /*05c0*/  @P1 LDG.E.U16 R35, [R2.64] ;  /* 0x0000001402231981 */ /* 0x000f22000c1e1500 */
[----:B------:R-:W2:Y:S01]  /*05d0*/  MUFU.RCP R38, c[0x0][0xd7c] ;  /* 0x00035f0000267b08 */ /* 0x000ea20000001000 */
[----:B------:R-:W-:Y:S02]  /*05e0*/  @P0 IADD3 R18, P4, R32, UR14, RZ ;  /* 0x0000000e20120c10 */ /* 0x000fe4000ff9e0ff */
[----:B------:R-:W-:Y:S02]  /*05f0*/  SHF.L.U64.HI R29, R30, 0x1, R29 ;  /* 0x000000011e1d7819 */ /* 0x000fe4000001021d */
[----:B------:R-:W-:-:S02]  /*0600*/  @P0 IADD3.X R19, R28, UR15, RZ, P4, !PT ;  /* 0x0000000f1c130c10 */ /* 0x000fc4000a7fe4ff */
[----:B------:R-:W-:Y:S01]  /*0610*/  @P1 IADD3 R16, P4, R27, UR14, RZ ;  /* 0x0000000e1b101c10 */ /* 0x000fe2000ff9e0ff */
[----:B------:R-:W-:Y:S01]  /*0620*/  IMAD.SHL.U32 R30, R30, 0x2, RZ ;  /* 0x000000021e1e7824 */ /* 0x000fe200078e00ff */
[----:B------:R-:W-:Y:S02]  /*0630*/  @!P1 PRMT R31, RZ, 0x7610, R31 ;  /* 0x00007610ff1f9816 */ /* 0x000fe4000000001f */
[----:B------:R-:W-:Y:S02]  /*0640*/  @P1 IADD3.X R17, R26, UR15, RZ, P4, !PT ;  /* 0x0000000f1a111c10 */ /* 0x000fe4000a7fe4ff */
[----:B------:R-:W-:Y:S02]  /*0650*/  IADD3 R10, P5, R30, UR16, RZ ;  /* 0x000000101e0a7c10 */ /* 0x000fe4000ffbe0ff */
[----:B------:R-:W-:Y:S01]  /*0660*/  @!P2 PRMT R40, RZ, 0x7610, R40 ;  /* 0x00007610ff28a816 */ /* 0x000fe20000000028 */
[----:B------:R0:W4:Y:S01]  /*0670*/  @P1 LDG.E.U16 R31, [R16.64] ;  /* 0x00000014101f1981 */ /* 0x000122000c1e1500 */
[----:B------:R-:W-:-:S02]  /*0680*/  @!P2 PRMT R42, RZ, 0x7610, R42 ;  /* 0x00007610ff2aa816 */ /* 0x000fc4000000002a */
[----:B------:R-:W-:-:S06]  /*0690*/  @!P0 PRMT R33, RZ, 0x7610, R33 ;  /* 0x00007610ff218816 */ /* 0x000fcc0000000021 */
[----:B------:R1:W4:Y:S01]  /*06a0*/  @P0 LDG.E.U16 R33, [R18.64] ;  /* 0x0000001412210981 */ /* 0x000322000c1e1500 */
[----:B0-----:R-:W-:Y:S02]  /*06b0*/  @P2 IADD3 R14, P4, R30, UR14, RZ ;  /* 0x0000000e1e0e2c10 */ /* 0x001fe4000ff9e0ff */
[----:B------:R-:W-:Y:S02]  /*06c0*/  @!P2 PRMT R34, RZ, 0x7610, R34 ;  /* 0x00007610ff22a816 */ /* 0x000fe40000000022 */
[----:B------:R-:W-:Y:S01]  /*06d0*/  @P2 IADD3.X R15, R29, UR15, RZ, P4, !PT ;  /* 0x0000000f1d0f2c10 */ /* 0x000fe2000a7fe4ff */
[----:B------:R-:W0:Y:S04]  /*06e0*/  MUFU.RCP R44, c[0x0][0xd70] ;  /* 0x00035c00002c7b08 */ /* 0x000e280000001000 */
[----:B------:R0:W4:Y:S01]  /*06f0*/  @P2 LDG.E.U16 R34, [R14.64] ;  /* 0x000000140e222981 */ /* 0x000122000c1e1500 */
[----:B------:R-:W-:Y:S01]  /*0700*/  @!P3 PRMT R45, RZ, 0x7610, R45 ;  /* 0x00007610ff2db816 */ /* 0x000fe2000000002d */
[----:B--2---:R-:W-:-:S05]  /*0710*/  FMUL.FTZ R11, R38, R11 ;  /* 0x0000000b260b7220 */ /* 0x004fca0000410000 */
[----:B------:R-:W-:Y:S02]  /*0720*/  F2FP.PACK_AB R17, RZ, R11 ;  /* 0x0000000bff11723e */ /* 0x000fe400000000ff */
[----:B------:R-:W-:Y:S02]  /*0730*/  IADD3.X R11, R29, UR17, RZ, P5, !PT ;  /* 0x000000111d0b7c10 */ /* 0x000fe4000affe4ff */
[----:B-1----:R-:W-:-:S03]  /*0740*/  IADD3 R12, P5, R30, UR18, RZ ;  /* 0x000000121e0c7c10 */ /* 0x002fc6000ffbe0ff */
[----:B------:R-:W2:Y:S01]  /*0750*/  @P2 LDG.E.U16 R40, [R10.64] ;  /* 0x000000140a282981 */ /* 0x000ea2000c1e1500 */
[----:B------:R-:W-:-:S05]  /*0760*/  IADD3.X R13, R29, UR19, RZ, P5, !PT ;  /* 0x000000131d0d7c10 */ /* 0x000fca000affe4ff */
[----:B------:R-:W2:Y:S01]  /*0770*/  @P2 LDG.E.U16 R42, [R12.64] ;  /* 0x000000140c2a2981 */ /* 0x000ea2000c1e1500 */
[----:B------:R-:W-:Y:S02]  /*0780*/  HADD2.F32 R18, -RZ, R17.H0_H0 ;  /* 0x20000011ff127230 */ /* 0x000fe40000004100 */
[----:B---3--:R-:W-:-:S03]  /*0790*/  HADD2.F32 R41, -RZ, R41.H0_H0 ;  /* 0x20000029ff297230 */ /* 0x008fc60000004100 */
[-C--:B------:R-:W-:Y:S02]  /*07a0*/  FMUL.FTZ R17, R23, R18.reuse ;  /* 0x0000001217117220 */ /* 0x080fe40000410000 */
[----:B------:R-:W-:Y:S01]  /*07b0*/  FMUL.FTZ R16, R22, R18 ;  /* 0x0000001216107220 */ /* 0x000fe20000410000 */
[----:B----4-:R-:W-:Y:S01]  /*07c0*/  HADD2.F32 R43, -RZ, R43.H0_H0 ;  /* 0x2000002bff2b7230 */ /* 0x010fe20000004100 */
[----:B------:R-:W-:Y:S02]  /*07d0*/  FMUL.FTZ R18, R18, R17 ;  /* 0x0000001112127220 */ /* 0x000fe40000410000 */
[----:B------:R-:W-:Y:S02]  /*07e0*/  FFMA.FTZ R19, R41, c[0x0][0xd68], R16 ;  /* 0x00035a0029137a23 */ /* 0x000fe40000010010 */
[C---:B------:R-:W-:Y:S02]  /*07f0*/  @P3 IMAD.SHL.U32 R16, R24.reuse, 0x2, RZ ;  /* 0x0000000218103824 */ /* 0x040fe400078e00ff */
[----:B------:R-:W-:Y:S01]  /*0800*/  FFMA.FTZ R41, R43, c[0x0][0xd6c], R18 ;  /* 0x00035b002b297a23 */ /* 0x000fe20000010012 */
[----:B------:R-:W-:Y:S01]  /*0810*/  @P3 SHF.L.U64.HI R17, R24, 0x1, R25 ;  /* 0x0000000118113819 */ /* 0x000fe20000010219 */
[----:B------:R-:W1:Y:S01]  /*0820*/  MUFU.RCP R43, c[0x0][0xd74] ;  /* 0x00035d00002b7b08 */ /* 0x000e620000001000 */
[----:B0-----:R-:W-:-:S02]  /*0830*/  @P3 IADD3 R14, P4, R16, UR14, RZ ;  /* 0x0000000e100e3c10 */ /* 0x001fc4000ff9e0ff */
[----:B------:R-:W-:Y:S02]  /*0840*/  @!P3 PRMT R18, RZ, 0x7610, R18 ;  /* 0x00007610ff12b816 */ /* 0x000fe40000000012 */
[----:B------:R-:W-:Y:S02]  /*0850*/  @P3 IADD3.X R15, R17, UR15, RZ, P4, !PT ;  /* 0x0000000f110f3c10 */ /* 0x000fe4000a7fe4ff */
[----:B------:R-:W-:Y:S02]  /*0860*/  F2FP.PACK_AB R19, RZ, R19 ;  /* 0x00000013ff13723e */ /* 0x000fe400000000ff */
[----:B------:R-:W-:Y:S01]  /*0870*/  F2FP.PACK_AB R41, RZ, R41 ;  /* 0x00000029ff29723e */ /* 0x000fe200000000ff */
[----:B------:R0:W3:Y:S01]  /*0880*/  @P3 LDG.E.U16 R18, [R14.64] ;  /* 0x000000140e123981 */ /* 0x0000e2000c1e1500 */
[----:B------:R-:W-:-:S04]  /*0890*/  @P3 IADD3 R16, P4, R16, UR18, RZ ;  /* 0x0000001210103c10 */ /* 0x000fc8000ff9e0ff */
[----:B------:R-:W-:Y:S01]  /*08a0*/  @P3 IADD3.X R17, R17, UR19, RZ, P4, !PT ;  /* 0x0000001311113c10 */ /* 0x000fe2000a7fe4ff */
[----:B0-----:R-:W-:-:S04]  /*08b0*/  HADD2.F32 R15, -RZ, R19.H0_H0 ;  /* 0x20000013ff0f7230 */ /* 0x001fc80000004100 */
[----:B------:R0:W4:Y:S01]  /*08c0*/  @P3 LDG.E.U16 R45, [R16.64] ;  /* 0x00000014102d3981 */ /* 0x000122000c1e1500 */
[----:B------:R-:W-:Y:S01]  /*08d0*/  HADD2.F32 R14, -RZ, R41.H0_H0 ;  /* 0x20000029ff0e7230 */ /* 0x000fe20000004100 */
[----:B------:R-:W-:-:S04]  /*08e0*/  FMUL.FTZ R15, R15, R44 ;  /* 0x0000002c0f0f7220 */ /* 0x000fc80000410000 */
[----:B-1----:R-:W-:-:S05]  /*08f0*/  FMUL.FTZ R14, R14, R43 ;  /* 0x0000002b0e0e7220 */ /* 0x002fca0000410000 */
[----:B0-----:R-:W-:Y:S01]  /*0900*/  F2FP.PACK_AB R17, R14, R15 ;  /* 0x0000000f0e11723e */ /* 0x001fe200000000ff */
[----:B------:R-:W-:-:S04]  /*0910*/  FMUL.FTZ R15, R38, R39 ;  /* 0x00000027260f7220 */ /* 0x000fc80000410000 */
[----:B------:R-:W-:Y:S01]  /*0920*/  HADD2.F32 R14, -RZ, R17.H1_H1 ;  /* 0x30000011ff0e7230 */ /* 0x000fe20000004100 */
[----:B------:R-:W-:-:S05]  /*0930*/  F2FP.PACK_AB R15, RZ, R15 ;  /* 0x0000000fff0f723e */ /* 0x000fca00000000ff */
[----:B------:R-:W0:Y:S01]  /*0940*/  MUFU.SQRT R14, R14 ;  /* 0x0000000e000e7308 */ /* 0x000e220000002000 */
[C---:B------:R-:W-:Y:S02]  /*0950*/  FMUL.FTZ R0, R38.reuse, R0 ;  /* 0x0000000026007220 */ /* 0x040fe40000410000 */
[----:B------:R-:W-:Y:S01]  /*0960*/  FMUL.FTZ R37, R38, R37 ;  /* 0x0000002526257220 */ /* 0x000fe20000410000 */
[----:B------:R-:W-:Y:S02]  /*0970*/  HADD2.F32 R38, -RZ, R15.H0_H0 ;  /* 0x2000000fff267230 */ /* 0x000fe40000004100 */
[----:B------:R-:W-:-:S03]  /*0980*/  HADD2.F32 R36, -RZ, R36.H0_H0 ;  /* 0x20000024ff247230 */ /* 0x000fc60000004100 */
[-C--:B------:R-:W-:Y:S01]  /*0990*/  FMUL.FTZ R39, R23, R38.reuse ;  /* 0x0000002617277220 */ /* 0x080fe20000410000 */
[----:B------:R-:W-:Y:S01]  /*09a0*/  HADD2.F32 R15, -RZ, R35.H0_H0 ;  /* 0x20000023ff0f7230 */ /* 0x000fe20000004100 */
[----:B------:R-:W-:Y:S02]  /*09b0*/  FMUL.FTZ R35, R22, R38 ;  /* 0x0000002616237220 */ /* 0x000fe40000410000 */
[----:B------:R-:W-:Y:S02]  /*09c0*/  FMUL.FTZ R16, R38, R39 ;  /* 0x0000002726107220 */ /* 0x000fe40000410000 */
[----:B0-----:R-:W-:Y:S01]  /*09d0*/  FADD.FTZ R38, R14, c[0x0][0xd78] ;  /* 0x00035e000e267621 */ /* 0x001fe20000010000 */
[----:B------:R-:W-:Y:S01]  /*09e0*/  LEA R14, P4, R24, UR16, 0x1 ;  /* 0x00000010180e7c11 */ /* 0x000fe2000f8808ff */
[----:B------:R-:W-:Y:S01]  /*09f0*/  FFMA.FTZ R35, R36, c[0x0][0xd68], R35 ;  /* 0x00035a0024237a23 */ /* 0x000fe20000010023 */
[----:B------:R-:W-:Y:S01]  /*0a00*/  @!P3 PRMT R36, RZ, 0x7610, R36 ;  /* 0x00007610ff24b816 */ /* 0x000fe20000000024 */
[----:B------:R-:W-:Y:S01]  /*0a10*/  FFMA.FTZ R16, R15, c[0x0][0xd6c], R16 ;  /* 0x00035b000f107a23 */ /* 0x000fe20000010010 */
[----:B------:R-:W-:-:S05]  /*0a20*/  LEA.HI.X R15, R24, UR17, R25, 0x1, P4 ;  /* 0x00000011180f7c11 */ /* 0x000fca000a0f0c19 */
[----:B------:R-:W3:Y:S01]  /*0a30*/  @P3 LDG.E.U16 R36, [R14.64] ;  /* 0x000000140e243981 */ /* 0x000ee2000c1e1500 */
[----:B------:R-:W-:-:S05]  /*0a40*/  F2FP.PACK_AB R38, RZ, R38 ;  /* 0x00000026ff26723e */ /* 0x000fca00000000ff */
[----:B------:R-:W-:-:S06]  /*0a50*/  HADD2.F32 R38, -RZ, R38.H0_H0 ;  /* 0x20000026ff267230 */ /* 0x000fcc0000004100 */
[----:B------:R-:W0:Y:S01]  /*0a60*/  MUFU.RCP R38, R38 ;  /* 0x0000002600267308 */ /* 0x000e220000001000 */
[----:B------:R-:W-:Y:S01]  /*0a70*/  HADD2.F32 R17, -RZ, R17.H0_H0 ;  /* 0x20000011ff117230 */ /* 0x000fe20000004100 */
[----:B------:R-:W-:Y:S02]  /*0a80*/  F2FP.PACK_AB R35, RZ, R35 ;  /* 0x00000023ff23723e */ /* 0x000fe400000000ff */
[----:B------:R-:W-:Y:S02]  /*0a90*/  F2FP.PACK_AB R16, RZ, R16 ;  /* 0x00000010ff10723e */ /* 0x000fe400000000ff */
[----:B------:R-:W-:Y:S02]  /*0aa0*/  F2FP.PACK_AB R39, RZ, R0 ;  /* 0x00000000ff27723e */ /* 0x000fe400000000ff */
[----:B------:R-:W-:Y:S01]  /*0ab0*/  F2FP.PACK_AB R0, RZ, R37 ;  /* 0x00000025ff00723e */ /* 0x000fe200000000ff */
[----:B------:R-:W-:Y:S01]  /*0ac0*/  HADD2.F32 R37, -RZ, R35.H0_H0 ;  /* 0x20000023ff257230 */ /* 0x000fe20000004100 */
[----:B0-----:R-:W-:Y:S01]  /*0ad0*/  FMUL.FTZ R38, R17, R38 ;  /* 0x0000002611267220 */ /* 0x001fe20000410000 */
        /* <DEDUP_REMOVED lines=11> */
[----:B------:R-:W-:-:S03]  /*0b90*/  HADD2.F32 R39, -RZ, R39.H0_H0 ;  /* 0x20000027ff277230 */ /* 0x000fc60000004100 */
[----:B0-----:R-:W-:Y:S01]  /*0ba0*/  FMUL.FTZ R17, R37, R17 ;  /* 0x0000001125117220 */ /* 0x001fe20000410000 */
[----:B------:R-:W-:Y:S01]  /*0bb0*/  F2FP.PACK_AB R37, RZ, R38 ;  /* 0x00000026ff25723e */ /* 0x000fe200000000ff */
[----:B------:R-:W-:Y:S02]  /*0bc0*/  HADD2.F32 R0, -RZ, R0.H0_H0 ;  /* 0x20000000ff007230 */ /* 0x000fe40000004100 */
[----:B--2---:R-:W-:Y:S01]  /*0bd0*/  HADD2.F32 R38, -RZ, R40.H0_H0 ;  /* 0x20000028ff267230 */ /* 0x004fe20000004100 */
[----:B------:R-:W-:-:S04]  /*0be0*/  FMUL.FTZ R40, R22, R39 ;  /* 0x0000002716287220 */ /* 0x000fc80000410000 */
[----:B------:R-:W-:Y:S02]  /*0bf0*/  FFMA.FTZ R38, R38, c[0x0][0xd68], R40 ;  /* 0x00035a0026267a23 */ /* 0x000fe40000010028 */
[----:B------:R-:W-:Y:S01]  /*0c00*/  FMUL.FTZ R40, R23, R39 ;  /* 0x0000002717287220 */ /* 0x000fe20000410000 */
[----:B------:R-:W-:-:S03]  /*0c10*/  HADD2.F32 R42, -RZ, R42.H0_H0 ;  /* 0x2000002aff2a7230 */ /* 0x000fc60000004100 */
        /* <DEDUP_REMOVED lines=17> */
[----:B---3--:R-:W-:Y:S01]  /*0d30*/  HADD2.F32 R36, -RZ, R36.H0_H0 ;  /* 0x20000024ff247230 */ /* 0x008fe20000004100 */
        /* <DEDUP_REMOVED lines=9> */
[----:B------:R-:W-:-:S05]  /*0dd0*/  HADD2.F32 R42, -RZ, R0.H0_H0 ;  /* 0x20000000ff2a7230 */ /* 0x000fca0000004100 */
[----:B------:R-:W-:Y:S02]  /*0de0*/  FMUL.FTZ R42, R42, R43 ;  /* 0x0000002b2a2a7220 */ /* 0x000fe40000410000 */
[----:B------:R-:W-:-:S05]  /*0df0*/  FMUL.FTZ R43, R45, R44 ;  /* 0x0000002c2d2b7220 */ /* 0x000fca0000410000 */
[----:B------:R-:W-:-:S05]  /*0e00*/  F2FP.PACK_AB R43, R42, R43 ;  /* 0x0000002b2a2b723e */ /* 0x000fca00000000ff */
[----:B------:R-:W-:-:S06]  /*0e10*/  HADD2.F32 R44, -RZ, R43.H1_H1 ;  /* 0x3000002bff2c7230 */ /* 0x000fcc0000004100 */
[----:B------:R-:W0:Y:S01]  /*0e20*/  MUFU.SQRT R44, R44 ;  /* 0x0000002c002c7308 */ /* 0x000e220000002000 */
[----:B------:R-:W-:Y:S01]  /*0e30*/  HADD2.F32 R37, -RZ, R37.H0_H0 ;  /* 0x20000025ff257230 */ /* 0x000fe20000004100 */
[----:B------:R-:W-:Y:S01]  /*0e40*/  F2FP.PACK_AB R17, RZ, R17 ;  /* 0x00000011ff11723e */ /* 0x000fe200000000ff */
[----:B------:R-:W-:Y:S01]  /*0e50*/  HADD2.F32 R33, -RZ, R33.H0_H0 ;  /* 0x20000021ff217230 */ /* 0x000fe20000004100 */
[----:B------:R-:W-:Y:S01]  /*0e60*/  F2FP.PACK_AB R40, RZ, R40 ;  /* 0x00000028ff28723e */ /* 0x000fe200000000ff */
[----:B------:R-:W-:Y:S01]  /*0e70*/  HADD2.F32 R31, -RZ, R31.H0_H0 ;  /* 0x2000001fff1f7230 */ /* 0x000fe20000004100 */
[----:B------:R-:W-:Y:S02]  /*0e80*/  @P0 IADD3 R32, P4, R32, UR6, RZ ;  /* 0x0000000620200c10 */ /* 0x000fe4000ff9e0ff */
[----:B-----5:R-:W-:Y:S01]  /*0e90*/  FFMA.FTZ R33, R20, R33, R37 ;  /* 0x0000002114217223 */ /* 0x020fe20000010025 */
[----:B------:R-:W-:Y:S02]  /*0ea0*/  HADD2.F32 R37, -RZ, R17.H0_H0 ;  /* 0x20000011ff257230 */ /* 0x000fe40000004100 */
[----:B------:R-:W-:Y:S01]  /*0eb0*/  HADD2.F32 R17, -RZ, R40.H0_H0 ;  /* 0x20000028ff117230 */ /* 0x000fe20000004100 */
[----:B0-----:R-:W-:Y:S01]  /*0ec0*/  FADD.FTZ R42, R44, c[0x0][0xd78] ;  /* 0x00035e002c2a7621 */ /* 0x001fe20000010000 */
[----:B------:R-:W-:Y:S01]  /*0ed0*/  F2FP.PACK_AB R40, RZ, R33 ;  /* 0x00000021ff28723e */ /* 0x000fe200000000ff */
[----:B------:R-:W-:Y:S01]  /*0ee0*/  FFMA.FTZ R31, R20, R31, R37 ;  /* 0x0000001f141f7223 */ /* 0x000fe20000010025 */
[----:B------:R-:W-:-:S02]  /*0ef0*/  @P0 IADD3.X R33, R28, UR7, RZ, P4, !PT ;  /* 0x000000071c210c10 */ /* 0x000fc4000a7fe4ff */
[----:B------:R-:W-:Y:S01]  /*0f00*/  F2FP.PACK_AB R42, RZ, R42 ;  /* 0x0000002aff2a723e */ /* 0x000fe200000000ff */
[----:B------:R-:W-:Y:S01]  /*0f10*/  HADD2.F32 R37, -RZ, R18.H0_H0 ;  /* 0x20000012ff257230 */ /* 0x000fe20000004100 */
[----:B------:R-:W-:Y:S01]  /*0f20*/  PRMT R28, R19, 0x7610, R28 ;  /* 0x00007610131c7816 */ /* 0x000fe2000000001c */
[----:B------:R-:W-:Y:S01]  /*0f30*/  HADD2.F32 R34, -RZ, R34.H0_H0 ;  /* 0x20000022ff227230 */ /* 0x000fe20000004100 */
[----:B------:R-:W-:Y:S01]  /*0f40*/  @P1 IADD3 R18, P4, R27, UR6, RZ ;  /* 0x000000061b121c10 */ /* 0x000fe2000ff9e0ff */
[----:B------:R-:W-:Y:S01]  /*0f50*/  HADD2.F32 R45, -RZ, R42.H0_H0 ;  /* 0x2000002aff2d7230 */ /* 0x000fe20000004100 */
[----:B------:R-:W-:Y:S01]  /*0f60*/  @P0 STG.E.U16 [R32.64], R40 ;  /* 0x0000002820000986 */ /* 0x000fe2000c101514 */
[----:B------:R-:W-:Y:S01]  /*0f70*/  F2FP.PACK_AB R31, RZ, R31 ;  /* 0x0000001fff1f723e */ /* 0x000fe200000000ff */
[----:B------:R-:W-:Y:S01]  /*0f80*/  FFMA.FTZ R17, R20, R34, R17 ;  /* 0x0000002214117223 */ /* 0x000fe20000010011 */
[----:B------:R-:W-:Y:S01]  /*0f90*/  @P1 IADD3.X R19, R26, UR7, RZ, P4, !PT ;  /* 0x000000071a131c10 */ /* 0x000fe2000a7fe4ff */
[----:B------:R-:W-:Y:S01]  /*0fa0*/  @P0 STG.E.U16 [R6.64], R28 ;  /* 0x0000001c06000986 */ /* 0x000fe2000c101514 */
[----:B------:R-:W0:Y:S03]  /*0fb0*/  MUFU.RCP R42, R45 ;  /* 0x0000002d002a7308 */ /* 0x000e260000001000 */
[----:B------:R-:W-:Y:S01]  /*0fc0*/  @P0 STG.E.U16 [R8.64], R41 ;  /* 0x0000002908000986 */ /* 0x000fe2000c101514 */
[----:B------:R-:W-:-:S02]  /*0fd0*/  @P2 IADD3 R30, P0, R30, UR6, RZ ;  /* 0x000000061e1e2c10 */ /* 0x000fc4000ff1e0ff */
[----:B------:R-:W-:Y:S01]  /*0fe0*/  F2FP.PACK_AB R17, RZ, R17 ;  /* 0x00000011ff11723e */ /* 0x000fe200000000ff */
[----:B------:R1:W-:Y:S04]  /*0ff0*/  @P1 STG.E.U16 [R18.64], R31 ;  /* 0x0000001f12001986 */ /* 0x0003e8000c101514 */
[----:B------:R2:W-:Y:S01]  /*1000*/  @P1 STG.E.U16 [R4.64], R35 ;  /* 0x0000002304001986 */ /* 0x0005e2000c101514 */
[----:B------:R-:W-:-:S03]  /*1010*/  HADD2.F32 R43, -RZ, R43.H0_H0 ;  /* 0x2000002bff2b7230 */ /* 0x000fc60000004100 */
[----:B------:R2:W-:Y:S01]  /*1020*/  @P1 STG.E.U16 [R2.64], R16 ;  /* 0x0000001002001986 */ /* 0x0005e2000c101514 */
[----:B-1----:R-:W-:-:S05]  /*1030*/  @P2 IADD3.X R31, R29, UR7, RZ, P0, !PT ;  /* 0x000000071d1f2c10 */ /* 0x002fca00087fe4ff */
[----:B------:R2:W-:Y:S04]  /*1040*/  @P2 STG.E.U16 [R30.64], R17 ;  /* 0x000000111e002986 */ /* 0x0005e8000c101514 */
[----:B------:R2:W-:Y:S04]  /*1050*/  @P2 STG.E.U16 [R10.64], R38 ;  /* 0x000000260a002986 */ /* 0x0005e8000c101514 */
[----:B------:R2:W-:Y:S01]  /*1060*/  @P2 STG.E.U16 [R12.64], R39 ;  /* 0x000000270c002986 */ /* 0x0005e2000c101514 */
[----:B0-----:R-:W-:-:S05]  /*1070*/  FMUL.FTZ R42, R43, R42 ;  /* 0x0000002a2b2a7220 */ /* 0x001fca0000410000 */
[----:B------:R-:W-:Y:S01]  /*1080*/  F2FP.PACK_AB R42, RZ, R42 ;  /* 0x0000002aff2a723e */ /* 0x000fe200000000ff */
[----:B------:R-:W-:Y:S04]  /*1090*/  BSSY B0, `(.L_x_16) ;  /* 0x000000e000007945 */ /* 0x000fe80003800000 */
[----:B------:R-:W-:-:S05]  /*10a0*/  HADD2.F32 R42, -RZ, R42.H0_H0 ;  /* 0x2000002aff2a7230 */ /* 0x000fca0000004100 */
[----:B------:R-:W-:Y:S01]  /*10b0*/  FFMA.FTZ R27, R20, R37, R42 ;  /* 0x00000025141b7223 */ /* 0x000fe2000001002a */
[----:B------:R-:W-:Y:S05]  /*10c0*/  @!P3 BRA `(.L_x_17) ;  /* 0x000000a00000b947 */ /* 0x000fea0003800000 */
[C---:B--2---:R-:W-:Y:S01]  /*10d0*/  IMAD.SHL.U32 R4, R24.reuse, 0x2, RZ ;  /* 0x0000000218047824 */ /* 0x044fe200078e00ff */
[----:B------:R-:W-:Y:S02]  /*10e0*/  SHF.L.U64.HI R24, R24, 0x1, R25 ;  /* 0x0000000118187819 */ /* 0x000fe40000010219 */
[----:B------:R-:W-:Y:S02]  /*10f0*/  F2FP.PACK_AB R27, RZ, R27 ;  /* 0x0000001bff1b723e */ /* 0x000fe400000000ff */
[C---:B------:R-:W-:Y:S02]  /*1100*/  IADD3 R2, P0, R4.reuse, UR6, RZ ;  /* 0x0000000604027c10 */ /* 0x040fe4000ff1e0ff */
[----:B------:R-:W-:Y:S02]  /*1110*/  IADD3 R4, P1, R4, UR18, RZ ;  /* 0x0000001204047c10 */ /* 0x000fe4000ff3e0ff */
[----:B------:R-:W-:-:S02]  /*1120*/  IADD3.X R3, R24, UR7, RZ, P0, !PT ;  /* 0x0000000718037c10 */ /* 0x000fc400087fe4ff */
[----:B------:R-:W-:-:S03]  /*1130*/  IADD3.X R5, R24, UR19, RZ, P1, !PT ;  /* 0x0000001318057c10 */ /* 0x000fc60008ffe4ff */
[----:B------:R0:W-:Y:S04]  /*1140*/  STG.E.U16 [R2.64], R27 ;  /* 0x0000001b02007986 */ /* 0x0001e8000c101514 */
[----:B------:R0:W-:Y:S04]  /*1150*/  STG.E.U16 [R14.64], R36 ;  /* 0x000000240e007986 */ /* 0x0001e8000c101514 */
[----:B------:R0:W-:Y:S02]  /*1160*/  STG.E.U16 [R4.64], R0 ;  /* 0x0000000004007986 */ /* 0x0001e4000c101514 */
.L_x_17:
[----:B--2---:R-:W-:Y:S05]  /*1170*/  BSYNC B0 ;  /* 0x0000000000007941 */ /* 0x004fea0003800000 */
.L_x_16:
[----:B------:R-:W-:Y:S02]  /*1180*/  UMOV UR5, 0x4 ;  /* 0x0000000400057882 */ /* 0x000fe40000000000 */
[----:B------:R-:W-:-:S02]  /*1190*/  ULDC UR10, c[0x0][0x0] ;  /* 0x00000000000a7ab9 */ /* 0x000fc40000000800 */
[----:B------:R-:W-:-:S03]  /*11a0*/  UIMAD UR4, UR5, UR10, UR4 ;  /* 0x0000000a050472a4 */ /* 0x000fc6000f8e0204 */
[----:B------:R-:W-:Y:S02]  /*11b0*/  ULDC UR5, c[0x0][0x160] ;  /* 0x0000580000057ab9 */ /* 0x000fe40000000800 */
[----:B------:R-:W-:Y:S01]  /*11c0*/  UISETP.GE.AND UP0, UPT, UR4, UR5, UPT ;  /* 0x000000050400728c */ /* 0x000fe2000bf06270 */
[----:B0-----:R-:W-:-:S05]  /*11d0*/  IMAD.U32 R0, RZ, RZ, UR4 ;  /* 0x00000004ff007e24 */ /* 0x001fca000f8e00ff */
[----:B------:R-:W-:Y:S02]  /*11e0*/  ISETP.LT.AND P1, PT, R0, UR9, PT ;  /* 0x0000000900007c0c */ /* 0x000fe4000bf21270 */
[----:B------:R-:W-:-:S13]  /*11f0*/  PLOP3.LUT P0, PT, PT, PT, UP0, 0x80, 0x0 ;  /* 0x000000000000781c */ /* 0x000fda0003f0f008 */
[----:B------:R-:W-:Y:S05]  /*1200*/  @!P0 BRA P1, `(.L_x_18) ;  /* 0xfffff04000008947 */ /* 0x000fea000083ffff */
[----:B------:R-:W-:Y:S05]  /*1210*/  EXIT ;  /* 0x000000000000794d */ /* 0x000fea0003800000 */
.L_x_19:
        /* <DEDUP_REMOVED lines=14> */
.L_x_36:


//--------------------- .text._Z25multi_tensor_apply_kernelI18TensorListMetadataILi5EE17LAMBStage1FunctorIfN3c104HalfEfEJPfffffffEEvlPViT_T0_DpT1_ --------------------------
	.section	.text._Z25multi_tensor_apply_kernelI18TensorListMetadataILi5EE17LAMBStage1FunctorIfN3c104HalfEfEJPfffffffEEvlPViT_T0_DpT1_,"ax",@progbits
	.sectioninfo	@"SHI_REGISTERS=48"
	.align	128
        .global         _Z25multi_tensor_apply_kernelI18TensorListMetadataILi5EE17LAMBStage1FunctorIfN3c104HalfEfEJPfffffffEEvlPViT_T0_DpT1_
        .type           _Z25multi_tensor_apply_kernelI18TensorListMetadataILi5EE17LAMBStage1FunctorIfN3c104HalfEfEJPfffffffEEvlPViT_T0_DpT1_,@function
        .size           _Z25multi_tensor_apply_kernelI18TensorListMetadataILi5EE17LAMBStage1FunctorIfN3c104HalfEfEJPfffffffEEvlPViT_T0_DpT1_,(.L_x_37 - _Z25multi_tensor_apply_kernelI18TensorListMetadataILi5EE17LAMBStage1FunctorIfN3c104HalfEfEJPfffffffEEvlPViT_T0_DpT1_)
        .other          _Z25multi_tensor_apply_kernelI18TensorListMetadataILi5EE17LAMBStage1FunctorIfN3c104HalfEfEJPfffffffEEvlPViT_T0_DpT1_,@"STO_CUDA_ENTRY STV_DEFAULT"
_Z25multi_tensor_apply_kernelI18TensorListMetadataILi5EE17LAMBStage1FunctorIfN3c104HalfEfEJPfffffffEEvlPViT_T0_DpT1_:
.text._Z25multi_tensor_apply_kernelI18TensorListMetadataILi5EE17LAMBStage1FunctorIfN3c104HalfEfEJPfffffffEEvlPViT_T0_DpT1_:
        /* <DEDUP_REMOVED lines=37> */
.L_x_22:
[----:B-1----:R-:W-:-:S04]  /*0250*/  IADD3 R0, R6, UR4, RZ ;  /* 0x0000000406007c10 */ /* 0x002fc8000fffe0ff */
[C---:B------:R-:W-:Y:S02]  /*0260*/  ISETP.GE.AND P0, PT, R0.reuse, c[0x0][0x160], PT ;  /* 0x0000580000007a0c */ /* 0x040fe40003f06270 */
[C---:B0-----:R-:W-:Y:S02]  /*0270*/  IADD3 R30, P1, R0.reuse, UR8, RZ ;  /* 0x00000008001e7c10 */ /* 0x041fe4000ff3e0ff */
[C---:B------:R-:W-:Y:S02]  /*0280*/  ISETP.LT.AND P0, PT, R0.reuse, UR9, !P0 ;  /* 0x0000000900007c0c */ /* 0x040fe4000c701270 */
[----:B------:R-:W-:-:S11]  /*0290*/  LEA.HI.X.SX32 R29, R0, UR11, 0x1, P1 ;  /* 0x0000000b001d7c11 */ /* 0x000fd600088f0eff */
[----:B------:R-:W-:Y:S01]  /*02a0*/  @P0 LEA R10, P1, R30, UR12, 0x2 ;  /* 0x0000000c1e0a0c11 */ /* 0x000fe2000f8210ff */
[----:B------:R-:W-:-:S03]  /*02b0*/  @!P0 IMAD.MOV.U32 R33, RZ, RZ, RZ ;  /* 0x000000ffff218224 */ /* 0x000fc600078e00ff */
[C---:B------:R-:W-:Y:S01]  /*02c0*/  @P0 LEA.HI.X R11, R30.reuse, UR13, R29, 0x2, P1 ;  /* 0x0000000d1e0b0c11 */ /* 0x040fe200088f141d */
[----:B------:R-:W-:-:S04]  /*02d0*/  IMAD.SHL.U32 R26, R30, 0x2, RZ ;  /* 0x000000021e1a7824 */ /* 0x000fc800078e00ff */
[----:B------:R0:W2:Y:S01]  /*02e0*/  @P0 LDG.E R33, [R10.64] ;  /* 0x000000140a210981 */ /* 0x0000a2000c1e1900 */
[----:B------:R-:W-:Y:S02]  /*02f0*/  SHF.L.U64.HI R2, R30, 0x1, R29 ;  /* 0x000000011e027819 */ /* 0x000fe4000001021d */
[C---:B------:R-:W-:Y:S02]  /*0300*/  IADD3 R22, P1, R26.reuse, UR16, RZ ;  /* 0x000000101a167c10 */ /* 0x040fe4000ff3e0ff */
[----:B------:R-:W-:Y:S02]  /*0310*/  IADD3 R20, P2, R26, UR18, RZ ;  /* 0x000000121a147c10 */ /* 0x000fe4000ff5e0ff */
[----:B------:R-:W-:Y:S02]  /*0320*/  @!P0 PRMT R32, RZ, 0x7610, R32 ;  /* 0x00007610ff208816 */ /* 0x000fe40000000020 */
[----:B------:R-:W-:Y:S02]  /*0330*/  IADD3.X R23, R2, UR17, RZ, P1, !PT ;  /* 0x0000001102177c10 */ /* 0x000fe40008ffe4ff */
[----:B------:R-:W-:-:S02]  /*0340*/  @!P0 PRMT R31, RZ, 0x7610, R31 ;  /* 0x00007610ff1f8816 */ /* 0x000fc4000000001f */
[----:B------:R-:W-:Y:S01]  /*0350*/  IADD3.X R21, R2, UR19, RZ, P2, !PT ;  /* 0x0000001302157c10 */ /* 0x000fe200097fe4ff */
[----:B------:R-:W3:Y:S04]  /*0360*/  @P0 LDG.E.U16 R32, [R22.64] ;  /* 0x0000001416200981 */ /* 0x000ee8000c1e1500 */
[----:B------:R-:W4:Y:S01]  /*0370*/  @P0 LDG.E.U16 R31, [R20.64] ;  /* 0x00000014141f0981 */ /* 0x000f22000c1e1500 */
[----:B------:R-:W-:-:S04]  /*0380*/  IADD3 R0, R0, c[0x0][0x0], RZ ;  /* 0x0000000000007a10 */ /* 0x000fc80007ffe0ff */
[C---:B------:R-:W-:Y:S02]  /*0390*/  ISETP.GE.AND P1, PT, R0.reuse, c[0x0][0x160], PT ;  /* 0x0000580000007a0c */ /* 0x040fe40003f26270 */
[C---:B------:R-:W-:Y:S02]  /*03a0*/  IADD3 R9, P2, R0.reuse, UR8, RZ ;  /* 0x0000000800097c10 */ /* 0x040fe4000ff5e0ff */
[C---:B------:R-:W-:Y:S02]  /*03b0*/  ISETP.LT.AND P1, PT, R0.reuse, UR9, !P1 ;  /* 0x0000000900007c0c */ /* 0x040fe4000cf21270 */
[C---:B0-----:R-:W-:Y:S01]  /*03c0*/  LEA.HI.X.SX32 R10, R0.reuse, UR11, 0x1, P2 ;  /* 0x0000000b000a7c11 */ /* 0x041fe200090f0eff */
[C---:B------:R-:W-:Y:S01]  /*03d0*/  IMAD.SHL.U32 R27, R9.reuse, 0x2, RZ ;  /* 0x00000002091b7824 */ /* 0x040fe200078e00ff */
[----:B------:R-:W-:Y:S02]  /*03e0*/  IADD3 R14, R0, c[0x0][0x0], RZ ;  /* 0x00000000000e7a10 */ /* 0x000fe40007ffe0ff */
[----:B------:R-:W-:-:S07]  /*03f0*/  SHF.L.U64.HI R0, R9, 0x1, R10 ;  /* 0x0000000109007819 */ /* 0x000fce000001020a */
[C---:B------:R-:W-:Y:S01]  /*0400*/  @P1 LEA R12, P2, R9.reuse, UR12, 0x2 ;  /* 0x0000000c090c1c11 */ /* 0x040fe2000f8410ff */
[----:B------:R-:W-:Y:S01]  /*0410*/  @!P1 IMAD.MOV.U32 R37, RZ, RZ, RZ ;  /* 0x000000ffff259224 */ /* 0x000fe200078e00ff */
[----:B------:R-:W-:Y:S02]  /*0420*/  IADD3 R3, R14, c[0x0][0x0], RZ ;  /* 0x000000000e037a10 */ /* 0x000fe40007ffe0ff */
[----:B------:R-:W-:Y:S02]  /*0430*/  @P1 LEA.HI.X R13, R9, UR13, R10, 0x2, P2 ;  /* 0x0000000d090d1c11 */ /* 0x000fe400090f140a */
[----:B------:R-:W-:Y:S02]  /*0440*/  IADD3 R18, P2, R27, UR16, RZ ;  /* 0x000000101b127c10 */ /* 0x000fe4000ff5e0ff */
[----:B------:R-:W-:Y:S01]  /*0450*/  ISETP.GE.AND P3, PT, R3, c[0x0][0x160], PT ;  /* 0x0000580003007a0c */ /* 0x000fe20003f66270 */
[----:B------:R0:W4:Y:S01]  /*0460*/  @P1 LDG.E R37, [R12.64] ;  /* 0x000000140c251981 */ /* 0x000122000c1e1900 */
[----:B------:R-:W-:-:S02]  /*0470*/  IADD3.X R19, R0, UR17, RZ, P2, !PT ;  /* 0x0000001100137c10 */ /* 0x000fc400097fe4ff */
[C---:B------:R-:W-:Y:S02]  /*0480*/  ISETP.GE.AND P2, PT, R14.reuse, c[0x0][0x160], PT ;  /* 0x000058000e007a0c */ /* 0x040fe40003f46270 */
[----:B------:R-:W-:Y:S02]  /*0490*/  ISETP.LT.AND P3, PT, R3, UR9, !P3 ;  /* 0x0000000903007c0c */ /* 0x000fe4000df61270 */
[C---:B------:R-:W-:Y:S02]  /*04a0*/  ISETP.LT.AND P2, PT, R14.reuse, UR9, !P2 ;  /* 0x000000090e007c0c */ /* 0x040fe4000d741270 */
[----:B------:R-:W-:Y:S02]  /*04b0*/  @!P1 PRMT R28, RZ, 0x7610, R28 ;  /* 0x00007610ff1c9816 */ /* 0x000fe4000000001c */
[----:B------:R-:W-:Y:S02]  /*04c0*/  IADD3 R16, P4, R27, UR18, RZ ;  /* 0x000000121b107c10 */ /* 0x000fe4000ff9e0ff */
[----:B------:R-:W-:-:S02]  /*04d0*/  IADD3 R11, P5, R14, UR8, RZ ;  /* 0x000000080e0b7c10 */ /* 0x000fc4000ffbe0ff */
[----:B------:R-:W4:Y:S01]  /*04e0*/  @P1 LDG.E.U16 R28, [R18.64] ;  /* 0x00000014121c1981 */ /* 0x000f22000c1e1500 */
[C---:B------:R-:W-:Y:S02]  /*04f0*/  IADD3 R4, P6, R3.reuse, UR8, RZ ;  /* 0x0000000803047c10 */ /* 0x040fe4000ffde0ff */
[----:B------:R-:W-:Y:S02]  /*0500*/  IADD3.X R17, R0, UR19, RZ, P4, !PT ;  /* 0x0000001300117c10 */ /* 0x000fe4000a7fe4ff */
[----:B0-----:R-:W-:Y:S02]  /*0510*/  LEA.HI.X.SX32 R12, R14, UR11, 0x1, P5 ;  /* 0x0000000b0e0c7c11 */ /* 0x001fe4000a8f0eff */
[----:B------:R-:W-:Y:S02]  /*0520*/  LEA.HI.X.SX32 R3, R3, UR11, 0x1, P6 ;  /* 0x0000000b03037c11 */ /* 0x000fe4000b0f0eff */
[C---:B------:R-:W-:Y:S02]  /*0530*/  @P2 LEA R24, P4, R11.reuse, UR12, 0x2 ;  /* 0x0000000c0b182c11 */ /* 0x040fe4000f8810ff */
[C---:B------:R-:W-:Y:S01]  /*0540*/  @P3 LEA R14, P5, R4.reuse, UR12, 0x2 ;  /* 0x0000000c040e3c11 */ /* 0x040fe2000f8a10ff */
[----:B------:R-:W-:Y:S01]  /*0550*/  @!P2 IMAD.MOV.U32 R45, RZ, RZ, RZ ;  /* 0x000000ffff2da224 */ /* 0x000fe200078e00ff */
[----:B------:R-:W-:Y:S01]  /*0560*/  @P2 LEA.HI.X R25, R11, UR13, R12, 0x2, P4 ;  /* 0x0000000d0b192c11 */ /* 0x000fe2000a0f140c */
[----:B------:R-:W-:Y:S01]  /*0570*/  @!P3 IMAD.MOV.U32 R39, RZ, RZ, RZ ;  /* 0x000000ffff27b224 */ /* 0x000fe200078e00ff */
[----:B------:R-:W-:-:S02]  /*0580*/  @P3 LEA.HI.X R15, R4, UR13, R3, 0x2, P5 ;  /* 0x0000000d040f3c11 */ /* 0x000fc4000a8f1403 */
[----:B------:R-:W-:Y:S01]  /*0590*/  @!P1 PRMT R41, RZ, 0x7610, R41 ;  /* 0x00007610ff299816 */ /* 0x000fe20000000029 */
[----:B------:R0:W4:Y:S04]  /*05a0*/  @P2 LDG.E R45, [R24.64] ;  /* 0x00000014182d2981 */ /* 0x000128000c1e1900 */
[----:B------:R1:W4:Y:S04]  /*05b0*/  @P3 LDG.E R39, [R14.64] ;  /* 0x000000140e273981 */ /* 0x000328000c1e1900 */
[----:B------:R-:W4:Y:S01]  /*05c0*/  @P1 LDG.E.U16 R41, [R16.64] ;  /* 0x0000001410291981 */ /* 0x000f22000c1e1500 */
[----:B------:R-:W2:Y:S08]  /*05d0*/  MUFU.RCP R40, c[0x0][0xd7c] ;  /* 0x00035f0000287b08 */ /* 0x000eb00000001000 */
[----:B------:R-:W0:Y:S08]  /*05e0*/  MUFU.RCP R13, c[0x0][0xd70] ;  /* 0x00035c00000d7b08 */ /* 0x000e300000001000 */
[----:B-1----:R-:W1:Y:S01]  /*05f0*/  MUFU.RCP R14, c[0x0][0xd74] ;  /* 0x00035d00000e7b08 */ /* 0x002e620000001000 */
[----:B--2---:R-:W-:-:S05]  /*0600*/  FMUL.FTZ R33, R40, R33 ;  /* 0x0000002128217220 */ /* 0x004fca0000410000 */
[----:B------:R-:W-:-:S05]  /*0610*/  F2FP.PACK_AB R33, RZ, R33 ;  /* 0x00000021ff21723e */ /* 0x000fca00000000ff */
[----:B------:R-:W-:-:S05]  /*0620*/  HADD2.F32 R33, -RZ, R33.H0_H0 ;  /* 0x20000021ff217230 */ /* 0x000fca0000004100 */
[-C--:B------:R-:W-:Y:S01]  /*0630*/  FMUL.FTZ R34, R8, R33.reuse ;  /* 0x0000002108227220 */ /* 0x080fe20000410000 */
[----:B---3--:R-:W-:Y:S01]  /*0640*/  HADD2.F32 R32, -RZ, R32.H0_H0 ;  /* 0x20000020ff207230 */ /* 0x008fe20000004100 */
[----:B------:R-:W-:Y:S01]  /*0650*/  FMUL.FTZ R35, R7, R33 ;  /* 0x0000002107237220 */ /* 0x000fe20000410000 */
[----:B----4-:R-:W-:Y:S01]  /*0660*/  HADD2.F32 R31, -RZ, R31.H0_H0 ;  /* 0x2000001fff1f7230 */ /* 0x010fe20000004100 */
[----:B------:R-:W-:Y:S02]  /*0670*/  FMUL.FTZ R34, R33, R34 ;  /* 0x0000002221227220 */ /* 0x000fe40000410000 */
[----:B------:R-:W-:Y:S02]  /*0680*/  FFMA.FTZ R15, R32, c[0x0][0xd68], R35 ;  /* 0x00035a00200f7a23 */ /* 0x000fe40000010023 */
[----:B------:R-:W-:-:S03]  /*0690*/  FFMA.FTZ R32, R31, c[0x0][0xd6c], R34 ;  /* 0x00035b001f207a23 */ /* 0x000fc60000010022 */
[----:B------:R-:W-:Y:S02]  /*06a0*/  F2FP.PACK_AB R15, RZ, R15 ;  /* 0x0000000fff0f723e */ /* 0x000fe400000000ff */
[----:B------:R-:W-:-:S03]  /*06b0*/  F2FP.PACK_AB R32, RZ, R32 ;  /* 0x00000020ff20723e */ /* 0x000fc600000000ff */
[----:B0-----:R-:W-:Y:S02]  /*06c0*/  HADD2.F32 R24, -RZ, R15.H0_H0 ;  /* 0x2000000fff187230 */ /* 0x001fe40000004100 */
[----:B------:R-:W-:-:S03]  /*06d0*/  HADD2.F32 R25, -RZ, R32.H0_H0 ;  /* 0x20000020ff197230 */ /* 0x000fc60000004100 */
[----:B------:R-:W-:Y:S02]  /*06e0*/  FMUL.FTZ R31, R24, R13 ;  /* 0x0000000d181f7220 */ /* 0x000fe40000410000 */
[----:B-1----:R-:W-:-:S05]  /*06f0*/  FMUL.FTZ R24, R25, R14 ;  /* 0x0000000e19187220 */ /* 0x002fca0000410000 */
[----:B------:R-:W-:-:S05]  /*0700*/  F2FP.PACK_AB R31, R24, R31 ;  /* 0x0000001f181f723e */ /* 0x000fca00000000ff */
[----:B------:R-:W-:-:S06]  /*0710*/  HADD2.F32 R35, -RZ, R31.H1_H1 ;  /* 0x3000001fff237230 */ /* 0x000fcc0000004100 */
[----:B------:R-:W0:Y:S01]  /*0720*/  MUFU.SQRT R35, R35 ;  /* 0x0000002300237308 */ /* 0x000e220000002000 */
[----:B------:R-:W-:-:S04]  /*0730*/  @P0 IADD3 R24, P4, R26, UR14, RZ ;  /* 0x0000000e1a180c10 */ /* 0x000fc8000ff9e0ff */
[----:B------:R-:W-:Y:S02]  /*0740*/  @P0 IADD3.X R25, R2, UR15, RZ, P4, !PT ;  /* 0x0000000f02190c10 */ /* 0x000fe4000a7fe4ff */
[----:B------:R-:W-:Y:S02]  /*0750*/  @P1 IADD3 R26, P4, R27, UR14, RZ ;  /* 0x0000000e1b1a1c10 */ /* 0x000fe4000ff9e0ff */
[----:B------:R-:W-:Y:S02]  /*0760*/  @!P1 PRMT R34, RZ, 0x7610, R34 ;  /* 0x00007610ff229816 */ /* 0x000fe40000000022 */
[----:B------:R-:W-:Y:S01]  /*0770*/  @P1 IADD3.X R27, R0, UR15, RZ, P4, !PT ;  /* 0x0000000f001b1c10 */ /* 0x000fe2000a7fe4ff */
[C---:B------:R-:W-:Y:S02]  /*0780*/  IMAD.SHL.U32 R2, R4.reuse, 0x2, RZ ;  /* 0x0000000204027824 */ /* 0x040fe400078e00ff */
[----:B0-----:R-:W-:Y:S02]  /*0790*/  FADD.FTZ R36, R35, c[0x0][0xd78] ;  /* 0x00035e0023247621 */ /* 0x001fe40000010000 */
[----:B------:R0:W2:Y:S01]  /*07a0*/  @P1 LDG.E.U16 R34, [R26.64] ;  /* 0x000000141a221981 */ /* 0x0000a2000c1e1500 */
[----:B------:R-:W-:-:S02]  /*07b0*/  SHF.L.U64.HI R0, R4, 0x1, R3 ;  /* 0x0000000104007819 */ /* 0x000fc40000010203 */
[----:B------:R-:W-:Y:S02]  /*07c0*/  @P3 IADD3 R42, P4, R2, UR18, RZ ;  /* 0x00000012022a3c10 */ /* 0x000fe4000ff9e0ff */
[----:B0-----:R-:W-:Y:S02]  /*07d0*/  F2FP.PACK_AB R27, RZ, R36 ;  /* 0x00000024ff1b723e */ /* 0x001fe400000000ff */
[----:B------:R-:W-:-:S03]  /*07e0*/  @!P0 PRMT R33, RZ, 0x7610, R33 ;  /* 0x00007610ff218816 */ /* 0x000fc60000000021 */
[----:B------:R-:W-:Y:S01]  /*07f0*/  HADD2.F32 R38, -RZ, R27.H0_H0 ;  /* 0x2000001bff267230 */ /* 0x000fe20000004100 */
[----:B------:R-:W-:Y:S01]  /*0800*/  @!P3 PRMT R35, RZ, 0x7610, R35 ;  /* 0x00007610ff23b816 */ /* 0x000fe20000000023 */
[----:B------:R-:W-:Y:S01]  /*0810*/  FMUL.FTZ R37, R40, R37 ;  /* 0x0000002528257220 */ /* 0x000fe20000410000 */
[----:B------:R-:W-:Y:S01]  /*0820*/  @P3 IADD3.X R43, R0, UR19, RZ, P4, !PT ;  /* 0x00000013002b3c10 */ /* 0x000fe2000a7fe4ff */
[----:B------:R0:W3:Y:S02]  /*0830*/  @P0 LDG.E.U16 R33, [R24.64] ;  /* 0x0000001418210981 */ /* 0x0000e4000c1e1500 */
[----:B------:R-:W1:Y:S02]  /*0840*/  MUFU.RCP R38, R38 ;  /* 0x0000002600267308 */ /* 0x000e640000001000 */
[----:B------:R4:W2:Y:S01]  /*0850*/  @P3 LDG.E.U16 R35, [R42.64] ;  /* 0x000000142a233981 */ /* 0x0008a2000c1e1500 */
[----:B------:R-:W-:Y:S02]  /*0860*/  @!P3 PRMT R36, RZ, 0x7610, R36 ;  /* 0x00007610ff24b816 */ /* 0x000fe40000000024 */
[----:B0-----:R-:W-:-:S02]  /*0870*/  @P3 IADD3 R24, P5, R2, UR16, RZ ;  /* 0x0000001002183c10 */ /* 0x001fc4000ffbe0ff */
[----:B----4-:R-:W-:Y:S01]  /*0880*/  F2FP.PACK_AB R43, RZ, R37 ;  /* 0x00000025ff2b723e */ /* 0x010fe200000000ff */
[----:B------:R-:W-:Y:S01]  /*0890*/  IMAD.SHL.U32 R26, R11, 0x2, RZ ;  /* 0x000000020b1a7824 */ /* 0x000fe200078e00ff */
[----:B------:R-:W-:-:S03]  /*08a0*/  @P3 IADD3.X R25, R0, UR17, RZ, P5, !PT ;  /* 0x0000001100193c10 */ /* 0x000fc6000affe4ff */
[----:B------:R-:W-:Y:S02]  /*08b0*/  HADD2.F32 R43, -RZ, R43.H0_H0 ;  /* 0x2000002bff2b7230 */ /* 0x000fe40000004100 */
[----:B------:R-:W-:Y:S01]  /*08c0*/  HADD2.F32 R31, -RZ, R31.H0_H0 ;  /* 0x2000001fff1f7230 */ /* 0x000fe20000004100 */
[----:B------:R0:W4:Y:S01]  /*08d0*/  @P3 LDG.E.U16 R36, [R24.64] ;  /* 0x0000001418243981 */ /* 0x000122000c1e1500 */
[----:B------:R-:W-:Y:S01]  /*08e0*/  HADD2.F32 R28, -RZ, R28.H0_H0 ;  /* 0x2000001cff1c7230 */ /* 0x000fe20000004100 */
[----:B------:R-:W-:Y:S01]  /*08f0*/  SHF.L.U64.HI R27, R11, 0x1, R12 ;  /* 0x000000010b1b7819 */ /* 0x000fe2000001020c */
[----:B------:R-:W-:Y:S01]  /*0900*/  FMUL.FTZ R42, R7, R43 ;  /* 0x0000002b072a7220 */ /* 0x000fe20000410000 */
[----:B------:R-:W-:Y:S01]  /*0910*/  @!P2 PRMT R37, RZ, 0x7610, R37 ;  /* 0x00007610ff25a816 */ /* 0x000fe20000000025 */
[----:B-1----:R-:W-:Y:S01]  /*0920*/  FMUL.FTZ R31, R31, R38 ;  /* 0x000000261f1f7220 */ /* 0x002fe20000410000 */
[----:B0-----:R-:W-:Y:S01]  /*0930*/  @P2 IADD3 R24, P4, R26, UR14, RZ ;  /* 0x0000000e1a182c10 */ /* 0x001fe2000ff9e0ff */
[----:B------:R-:W-:-:S02]  /*0940*/  FFMA.FTZ R28, R28, c[0x0][0xd68], R42 ;  /* 0x00035a001c1c7a23 */ /* 0x000fc4000001002a */
[----:B------:R-:W-:Y:S01]  /*0950*/  FMUL.FTZ R38, R8, R43 ;  /* 0x0000002b08267220 */ /* 0x000fe20000410000 */
[----:B------:R-:W-:Y:S02]  /*0960*/  @P2 IADD3.X R25, R27, UR15, RZ, P4, !PT ;  /* 0x0000000f1b192c10 */ /* 0x000fe4000a7fe4ff */
[----:B------:R-:W-:Y:S01]  /*0970*/  @P3 IADD3 R42, P4, R2, UR14, RZ ;  /* 0x0000000e022a3c10 */ /* 0x000fe2000ff9e0ff */
[----:B------:R-:W-:Y:S02]  /*0980*/  FMUL.FTZ R44, R43, R38 ;  /* 0x000000262b2c7220 */ /* 0x000fe40000410000 */
[----:B------:R0:W2:Y:S01]  /*0990*/  @P2 LDG.E.U16 R37, [R24.64] ;  /* 0x0000001418252981 */ /* 0x0000a2000c1e1500 */
[----:B------:R-:W-:Y:S01]  /*09a0*/  @P3 IADD3.X R43, R0, UR15, RZ, P4, !PT ;  /* 0x0000000f002b3c10 */ /* 0x000fe2000a7fe4ff */
[C---:B------:R-:W-:Y:S02]  /*09b0*/  FMUL.FTZ R45, R40.reuse, R45 ;  /* 0x0000002d282d7220 */ /* 0x040fe40000410000 */
[----:B------:R-:W-:Y:S01]  /*09c0*/  FMUL.FTZ R39, R40, R39 ;  /* 0x0000002728277220 */ /* 0x000fe20000410000 */
[----:B------:R-:W-:-:S02]  /*09d0*/  @!P2 PRMT R40, RZ, 0x7610, R40 ;  /* 0x00007610ff28a816 */ /* 0x000fc40000000028 */
[----:B0-----:R-:W-:Y:S01]  /*09e0*/  IADD3 R24, P4, R26, UR16, RZ ;  /* 0x000000101a187c10 */ /* 0x001fe2000ff9e0ff */
[----:B------:R-:W-:-:S03]  /*09f0*/  HADD2.F32 R41, -RZ, R41.H0_H0 ;  /* 0x20000029ff297230 */ /* 0x000fc60000004100 */
[----:B------:R-:W-:Y:S02]  /*0a00*/  IADD3.X R25, R27, UR17, RZ, P4, !PT ;  /* 0x000000111b197c10 */ /* 0x000fe4000a7fe4ff */
[----:B------:R-:W-:Y:S01]  /*0a10*/  IADD3 R26, P4, R26, UR18, RZ ;  /* 0x000000121a1a7c10 */ /* 0x000fe2000ff9e0ff */
[----:B------:R-:W-:Y:S02]  /*0a20*/  FFMA.FTZ R44, R41, c[0x0][0xd6c], R44 ;  /* 0x00035b00292c7a23 */ /* 0x000fe4000001002c */
[----:B------:R-:W2:Y:S01]  /*0a30*/  @P2 LDG.E.U16 R40, [R24.64] ;  /* 0x0000001418282981 */ /* 0x000ea2000c1e1500 */
[----:B------:R-:W-:Y:S02]  /*0a40*/  @!P2 PRMT R41, RZ, 0x7610, R41 ;  /* 0x00007610ff29a816 */ /* 0x000fe40000000029 */
[----:B------:R-:W-:-:S05]  /*0a50*/  IADD3.X R27, R27, UR19, RZ, P4, !PT ;  /* 0x000000131b1b7c10 */ /* 0x000fca000a7fe4ff */
[----:B------:R-:W3:Y:S01]  /*0a60*/  @P2 LDG.E.U16 R41, [R26.64] ;  /* 0x000000141a292981 */ /* 0x000ee2000c1e1500 */
[----:B------:R-:W-:-:S06]  /*0a70*/  @!P3 PRMT R38, RZ, 0x7610, R38 ;  /* 0x00007610ff26b816 */ /* 0x000fcc0000000026 */
[----:B------:R0:W4:Y:S01]  /*0a80*/  @P3 LDG.E.U16 R38, [R42.64] ;  /* 0x000000142a263981 */ /* 0x000122000c1e1500 */
[----:B------:R-:W-:Y:S02]  /*0a90*/  F2FP.PACK_AB R44, RZ, R44 ;  /* 0x0000002cff2c723e */ /* 0x000fe400000000ff */
[----:B0-----:R-:W-:Y:S02]  /*0aa0*/  F2FP.PACK_AB R43, RZ, R28 ;  /* 0x0000001cff2b723e */ /* 0x001fe400000000ff */
[----:B------:R-:W-:-:S04]  /*0ab0*/  @P0 LEA R28, P4, R30, UR6, 0x2 ;  /* 0x000000061e1c0c11 */ /* 0x000fc8000f8810ff */
[----:B------:R-:W-:Y:S02]  /*0ac0*/  @P0 LEA.HI.X R29, R30, UR7, R29, 0x2, P4 ;  /* 0x000000071e1d0c11 */ /* 0x000fe4000a0f141d */
[C---:B------:R-:W-:Y:S02]  /*0ad0*/  @P1 LEA R30, P4, R9.reuse, UR6, 0x2 ;  /* 0x00000006091e1c11 */ /* 0x040fe4000f8810ff */
[----:B------:R-:W-:Y:S02]  /*0ae0*/  F2FP.PACK_AB R42, RZ, R31 ;  /* 0x0000001fff2a723e */ /* 0x000fe400000000ff */
        /* <DEDUP_REMOVED lines=18> */
[----:B------:R-:W-:Y:S02]  /*0c10*/  HADD2.F32 R10, -RZ, R10.H0_H0 ;  /* 0x2000000aff0a7230 */ /* 0x000fe40000004100 */
[----:B--2---:R-:W-:-:S05]  /*0c20*/  HADD2.F32 R40, -RZ, R40.H0_H0 ;  /* 0x20000028ff287230 */ /* 0x004fca0000004100 */
[----:B------:R-:W-:Y:S02]  /*0c30*/  FFMA.FTZ R40, R40, c[0x0][0xd68], R39 ;  /* 0x00035a0028287a23 */ /* 0x000fe40000010027 */
[----:B------:R-:W-:Y:S01]  /*0c40*/  FMUL.FTZ R39, R8, R45 ;  /* 0x0000002d08277220 */ /* 0x000fe20000410000 */
[----:B---3--:R-:W-:-:S03]  /*0c50*/  HADD2.F32 R41, -RZ, R41.H0_H0 ;  /* 0x20000029ff297230 */ /* 0x008fc60000004100 */
        /* <DEDUP_REMOVED lines=85> */
.L_x_21:
[----:B------:R-:W-:Y:S05]  /*11b0*/  BSYNC B0 ;  /* 0x0000000000007941 */ /* 0x000fea0003800000 */
.L_x_20:
        /* <DEDUP_REMOVED lines=10> */
.L_x_23:
        /* <DEDUP_REMOVED lines=10> */
.L_x_37:


//--------------------- .text._Z25multi_tensor_apply_kernelI18TensorListMetadataILi5EE17LAMBStage1FunctorIffN3c104HalfEEJPfffffffEEvlPViT_T0_DpT1_ --------------------------
	.section	.text._Z25multi_tensor_apply_kernelI18TensorListMetadataILi5EE17LAMBStage1FunctorIffN3c104HalfEEJPfffffffEEvlPViT_T0_DpT1_,"ax",@progbits
	.sectioninfo	@"SHI_REGISTERS=48"
	.align	128
        .global         _Z25multi_tensor_apply_kernelI18TensorListMetadataILi5EE17LAMBStage1FunctorIffN3c104HalfEEJPfffffffEEvlPViT_T0_DpT1_
        .type           _Z25multi_tensor_apply_kernelI18TensorListMetadataILi5EE17LAMBStage1FunctorIffN3c104HalfEEJPfffffffEEvlPViT_T0_DpT1_,@function
        .size           _Z25multi_tensor_apply_kernelI18TensorListMetadataILi5EE17LAMBStage1FunctorIffN3c104HalfEEJPfffffffEEvlPViT_T0_DpT1_,(.L_x_38 - _Z25multi_tensor_apply_kernelI18TensorListMetadataILi5EE17LAMBStage1FunctorIffN3c104HalfEEJPfffffffEEvlPViT_T0_DpT1_)
        .other          _Z25multi_tensor_apply_kernelI18TensorListMetadataILi5EE17LAMBStage1FunctorIffN3c104HalfEEJPfffffffEEvlPViT_T0_DpT1_,@"STO_CUDA_ENTRY STV_DEFAULT"
_Z25multi_tensor_apply_kernelI18TensorListMetadataILi5EE17LAMBStage1FunctorIffN3c104HalfEEJPfffffffEEvlPViT_T0_DpT1_:
.text._Z25multi_tensor_apply_kernelI18TensorListMetadataILi5EE17LAMBStage1FunctorIffN3c104HalfEEJPfffffffEEvlPViT_T0_DpT1_:
        /* <DEDUP_REMOVED lines=37> */
.L_x_26:
[----:B-1----:R-:W-:Y:S01]  /*0250*/  IADD3 R5, R2, UR4, RZ ;  /* 0x0000000402057c10 */ /* 0x002fe2000fffe0ff */
[----:B------:R-:W-:Y:S01]  /*0260*/  CS2R R34, SRZ ;  /* 0x0000000000227805 */ /* 0x000fe2000001ff00 */
[----:B0-----:R-:W-:Y:S02]  /*0270*/  IMAD.MOV.U32 R14, RZ, RZ, RZ ;  /* 0x000000ffff0e7224 */ /* 0x001fe400078e00ff */
[C---:B------:R-:W-:Y:S02]  /*0280*/  ISETP.GE.AND P0, PT, R5.reuse, c[0x0][0x160], PT ;  /* 0x0000580005007a0c */ /* 0x040fe40003f06270 */
[----:B------:R-:W-:-:S02]  /*0290*/  IADD3 R44, P1, R5, UR8, RZ ;  /* 0x00000008052c7c10 */ /* 0x000fc4000ff3e0ff */
[C---:B------:R-:W-:Y:S02]  /*02a0*/  ISETP.LT.AND P0, PT, R5.reuse, UR9, !P0 ;  /* 0x0000000905007c0c */ /* 0x040fe4000c701270 */
[----:B------:R-:W-:Y:S01]  /*02b0*/  LEA.HI.X.SX32 R21, R5, UR11, 0x1, P1 ;  /* 0x0000000b05157c11 */ /* 0x000fe200088f0eff */
[----:B------:R-:W-:-:S03]  /*02c0*/  IMAD.SHL.U32 R16, R44, 0x4, RZ ;  /* 0x000000042c107824 */ /* 0x000fc600078e00ff */
[----:B------:R-:W-:Y:S02]  /*02d0*/  SHF.L.U64.HI R8, R44, 0x2, R21 ;  /* 0x000000022c087819 */ /* 0x000fe40000010215 */
[----:B------:R-:W-:-:S04]  /*02e0*/  IADD3 R18, P1, R16, UR18, RZ ;  /* 0x0000001210127c10 */ /* 0x000fc8000ff3e0ff */
[----:B------:R-:W-:Y:S02]  /*02f0*/  IADD3.X R19, R8, UR19, RZ, P1, !PT ;  /* 0x0000001308137c10 */ /* 0x000fe40008ffe4ff */
[----:B------:R-:W-:-:S03]  /*0300*/  @P0 IADD3 R6, P2, R16, UR12, RZ ;  /* 0x0000000c10060c10 */ /* 0x000fc6000ff5e0ff */
[----:B------:R-:W2:Y:S01]  /*0310*/  @P0 LDG.E R14, [R18.64] ;  /* 0x00000014120e0981 */ /* 0x000ea2000c1e1900 */
[----:B------:R-:W-:-:S05]  /*0320*/  @P0 IADD3.X R7, R8, UR13, RZ, P2, !PT ;  /* 0x0000000d08070c10 */ /* 0x000fca00097fe4ff */
[----:B------:R0:W3:Y:S01]  /*0330*/  @P0 LDG.E R34, [R6.64] ;  /* 0x0000001406220981 */ /* 0x0000e2000c1e1900 */
[----:B------:R-:W-:Y:S02]  /*0340*/  IADD3 R5, R5, c[0x0][0x0], RZ ;  /* 0x0000000005057a10 */ /* 0x000fe40007ffe0ff */
[----:B------:R-:W-:Y:S02]  /*0350*/  @P0 IADD3 R12, P1, R16, UR14, RZ ;  /* 0x0000000e100c0c10 */ /* 0x000fe4000ff3e0ff */
[C---:B------:R-:W-:Y:S02]  /*0360*/  IADD3 R9, P2, R5.reuse, UR8, RZ ;  /* 0x0000000805097c10 */ /* 0x040fe4000ff5e0ff */
[----:B------:R-:W-:Y:S02]  /*0370*/  @P0 IADD3.X R13, R8, UR15, RZ, P1, !PT ;  /* 0x0000000f080d0c10 */ /* 0x000fe40008ffe4ff */
[C---:B0-----:R-:W-:Y:S02]  /*0380*/  IADD3 R7, R5.reuse, c[0x0][0x0], RZ ;  /* 0x0000000005077a10 */ /* 0x041fe40007ffe0ff */
[----:B------:R-:W-:-:S02]  /*0390*/  ISETP.GE.AND P1, PT, R5, c[0x0][0x160], PT ;  /* 0x0000580005007a0c */ /* 0x000fc40003f26270 */
[----:B------:R-:W-:Y:S02]  /*03a0*/  IADD3 R16, P3, R16, UR16, RZ ;  /* 0x0000001010107c10 */ /* 0x000fe4000ff7e0ff */
[----:B------:R-:W-:Y:S02]  /*03b0*/  IADD3 R6, R7, c[0x0][0x0], RZ ;  /* 0x0000000007067a10 */ /* 0x000fe40007ffe0ff */
[C---:B------:R-:W-:Y:S02]  /*03c0*/  ISETP.LT.AND P1, PT, R5.reuse, UR9, !P1 ;  /* 0x0000000905007c0c */ /* 0x040fe4000cf21270 */
[----:B------:R-:W-:Y:S02]  /*03d0*/  LEA.HI.X.SX32 R10, R5, UR11, 0x1, P2 ;  /* 0x0000000b050a7c11 */ /* 0x000fe400090f0eff */
[----:B------:R-:W-:Y:S02]  /*03e0*/  IADD3.X R17, R8, UR17, RZ, P3, !PT ;  /* 0x0000001108117c10 */ /* 0x000fe40009ffe4ff */
[----:B------:R-:W-:-:S02]  /*03f0*/  ISETP.GE.AND P2, PT, R7, c[0x0][0x160], PT ;  /* 0x0000580007007a0c */ /* 0x000fc40003f46270 */
[C---:B------:R-:W-:Y:S01]  /*0400*/  ISETP.GE.AND P3, PT, R6.reuse, c[0x0][0x160], PT ;  /* 0x0000580006007a0c */ /* 0x040fe20003f66270 */
[----:B------:R-:W-:Y:S01]  /*0410*/  IMAD.MOV.U32 R20, RZ, RZ, RZ ;  /* 0x000000ffff147224 */ /* 0x000fe200078e00ff */
[----:B------:R-:W-:Y:S01]  /*0420*/  ISETP.LT.AND P2, PT, R7, UR9, !P2 ;  /* 0x0000000907007c0c */ /* 0x000fe2000d741270 */
[----:B------:R-:W-:Y:S01]  /*0430*/  IMAD.MOV.U32 R43, RZ, RZ, RZ ;  /* 0x000000ffff2b7224 */ /* 0x000fe200078e00ff */
[C---:B------:R-:W-:Y:S01]  /*0440*/  ISETP.LT.AND P3, PT, R6.reuse, UR9, !P3 ;  /* 0x0000000906007c0c */ /* 0x040fe2000df61270 */
[----:B------:R-:W-:Y:S01]  /*0450*/  IMAD.SHL.U32 R42, R9, 0x4, RZ ;  /* 0x00000004092a7824 */ /* 0x000fe200078e00ff */
[----:B------:R-:W-:Y:S01]  /*0460*/  IADD3 R11, P4, R7, UR8, RZ ;  /* 0x00000008070b7c10 */ /* 0x000fe2000ff9e0ff */
[----:B------:R-:W4:Y:S01]  /*0470*/  @P0 LDG.E R20, [R16.64] ;  /* 0x0000001410140981 */ /* 0x000f22000c1e1900 */
[----:B------:R-:W-:-:S03]  /*0480*/  IADD3 R5, P6, R6, UR8, RZ ;  /* 0x0000000806057c10 */ /* 0x000fc6000ffde0ff */
[----:B------:R0:W4:Y:S01]  /*0490*/  @P0 LDG.E R43, [R12.64] ;  /* 0x000000140c2b0981 */ /* 0x000122000c1e1900 */
[----:B------:R-:W-:Y:S01]  /*04a0*/  SHF.L.U64.HI R37, R9, 0x2, R10 ;  /* 0x0000000209257819 */ /* 0x000fe2000001020a */
[----:B------:R-:W-:Y:S01]  /*04b0*/  IMAD.SHL.U32 R28, R11, 0x4, RZ ;  /* 0x000000040b1c7824 */ /* 0x000fe200078e00ff */
[----:B------:R-:W-:Y:S02]  /*04c0*/  @P1 IADD3 R24, P5, R42, UR12, RZ ;  /* 0x0000000c2a181c10 */ /* 0x000fe4000ffbe0ff */
[----:B------:R-:W-:Y:S02]  /*04d0*/  LEA.HI.X.SX32 R6, R6, UR11, 0x1, P6 ;  /* 0x0000000b06067c11 */ /* 0x000fe4000b0f0eff */
[----:B0-----:R-:W-:Y:S01]  /*04e0*/  LEA.HI.X.SX32 R12, R7, UR11, 0x1, P4 ;  /* 0x0000000b070c7c11 */ /* 0x001fe2000a0f0eff */
[----:B------:R-:W-:Y:S01]  /*04f0*/  IMAD.SHL.U32 R7, R5, 0x4, RZ ;  /* 0x0000000405077824 */ /* 0x000fe200078e00ff */
[----:B------:R-:W-:Y:S02]  /*0500*/  @P1 IADD3.X R25, R37, UR13, RZ, P5, !PT ;  /* 0x0000000d25191c10 */ /* 0x000fe4000affe4ff */
[----:B------:R-:W-:-:S02]  /*0510*/  SHF.L.U64.HI R29, R11, 0x2, R12 ;  /* 0x000000020b1d7819 */ /* 0x000fc4000001020c */
[----:B------:R-:W-:Y:S02]  /*0520*/  @P2 IADD3 R26, P4, R28, UR12, RZ ;  /* 0x0000000c1c1a2c10 */ /* 0x000fe4000ff9e0ff */
[----:B------:R-:W-:Y:S02]  /*0530*/  SHF.L.U64.HI R8, R5, 0x2, R6 ;  /* 0x0000000205087819 */ /* 0x000fe40000010206 */
[----:B------:R-:W-:Y:S01]  /*0540*/  @P3 IADD3 R22, P5, R7, UR12, RZ ;  /* 0x0000000c07163c10 */ /* 0x000fe2000ffbe0ff */
[----:B------:R-:W-:Y:S01]  /*0550*/  IMAD.MOV.U32 R36, RZ, RZ, RZ ;  /* 0x000000ffff247224 */ /* 0x000fe200078e00ff */
[----:B------:R-:W-:Y:S01]  /*0560*/  CS2R R38, SRZ ;  /* 0x0000000000267805 */ /* 0x000fe2000001ff00 */
[----:B------:R-:W-:Y:S02]  /*0570*/  @P2 IADD3.X R27, R29, UR13, RZ, P4, !PT ;  /* 0x0000000d1d1b2c10 */ /* 0x000fe4000a7fe4ff */
[----:B------:R-:W-:Y:S02]  /*0580*/  @P3 IADD3.X R23, R8, UR13, RZ, P5, !PT ;  /* 0x0000000d08173c10 */ /* 0x000fe4000affe4ff */
[----:B------:R0:W4:Y:S04]  /*0590*/  @P1 LDG.E R36, [R24.64] ;  /* 0x0000001418241981 */ /* 0x000128000c1e1900 */
[----:B------:R1:W4:Y:S04]  /*05a0*/  @P2 LDG.E R38, [R26.64] ;  /* 0x000000141a262981 */ /* 0x000328000c1e1900 */
[----:B------:R0:W4:Y:S01]  /*05b0*/  @P3 LDG.E R39, [R22.64] ;  /* 0x0000001416273981 */ /* 0x000122000c1e1900 */
[----:B------:R-:W3:Y:S08]  /*05c0*/  MUFU.RCP R41, c[0x0][0xd7c] ;  /* 0x00035f0000297b08 */ /* 0x000ef00000001000 */
[----:B------:R-:W2:Y:S01]  /*05d0*/  MUFU.RCP R13, c[0x0][0xd74] ;  /* 0x00035d00000d7b08 */ /* 0x000ea20000001000 */
[----:B0-----:R-:W-:Y:S01]  /*05e0*/  @P1 IADD3 R24, P4, R42, UR14, RZ ;  /* 0x0000000e2a181c10 */ /* 0x001fe2000ff9e0ff */
[----:B------:R-:W-:-:S03]  /*05f0*/  IMAD.MOV.U32 R33, RZ, RZ, RZ ;  /* 0x000000ffff217224 */ /* 0x000fc600078e00ff */
[----:B------:R-:W-:Y:S02]  /*0600*/  @P1 IADD3.X R25, R37, UR15, RZ, P4, !PT ;  /* 0x0000000f25191c10 */ /* 0x000fe4000a7fe4ff */
[----:B------:R-:W-:Y:S02]  /*0610*/  @P2 IADD3 R22, P5, R28, UR14, RZ ;  /* 0x0000000e1c162c10 */ /* 0x000fe4000ffbe0ff */
[----:B------:R-:W-:Y:S01]  /*0620*/  @P3 IADD3 R30, P4, R7, UR18, RZ ;  /* 0x00000012071e3c10 */ /* 0x000fe2000ff9e0ff */
[----:B------:R0:W4:Y:S01]  /*0630*/  @P1 LDG.E R33, [R24.64] ;  /* 0x0000001418211981 */ /* 0x000122000c1e1900 */
[----:B------:R-:W-:Y:S02]  /*0640*/  @P2 IADD3.X R23, R29, UR15, RZ, P5, !PT ;  /* 0x0000000f1d172c10 */ /* 0x000fe4000affe4ff */
[----:B------:R-:W-:Y:S02]  /*0650*/  @P3 IADD3.X R31, R8, UR19, RZ, P4, !PT ;  /* 0x00000013081f3c10 */ /* 0x000fe4000a7fe4ff */
[----:B-1----:R-:W-:Y:S01]  /*0660*/  @P3 IADD3 R26, P4, R7, UR16, RZ ;  /* 0x00000010071a3c10 */ /* 0x002fe2000ff9e0ff */
[----:B------:R1:W4:Y:S01]  /*0670*/  @P2 LDG.E R35, [R22.64] ;  /* 0x0000001416232981 */ /* 0x000322000c1e1900 */
[----:B------:R-:W-:-:S02]  /*0680*/  IMAD.MOV.U32 R40, RZ, RZ, RZ ;  /* 0x000000ffff287224 */ /* 0x000fc400078e00ff */
[----:B------:R-:W-:-:S05]  /*0690*/  @P3 IADD3.X R27, R8, UR17, RZ, P4, !PT ;  /* 0x00000011081b3c10 */ /* 0x000fca000a7fe4ff */
[----:B------:R0:W4:Y:S01]  /*06a0*/  @P3 LDG.E R40, [R26.64] ;  /* 0x000000141a283981 */ /* 0x000122000c1e1900 */
[----:B-1----:R-:W-:-:S04]  /*06b0*/  IADD3 R22, P4, R42, UR16, RZ ;  /* 0x000000102a167c10 */ /* 0x002fc8000ff9e0ff */
[----:B------:R-:W-:Y:S02]  /*06c0*/  IADD3.X R23, R37, UR17, RZ, P4, !PT ;  /* 0x0000001125177c10 */ /* 0x000fe4000a7fe4ff */
[----:B0-----:R-:W-:-:S04]  /*06d0*/  IADD3 R26, P4, R28, UR16, RZ ;  /* 0x000000101c1a7c10 */ /* 0x001fc8000ff9e0ff */
[----:B------:R-:W-:Y:S01]  /*06e0*/  IADD3.X R27, R29, UR17, RZ, P4, !PT ;  /* 0x000000111d1b7c10 */ /* 0x000fe2000a7fe4ff */
[----:B--2---:R-:W-:Y:S02]  /*06f0*/  FMUL.FTZ R14, R14, c[0x0][0xd6c] ;  /* 0x00035b000e0e7a20 */ /* 0x004fe40000410000 */
[----:B---3--:R-:W-:-:S04]  /*0700*/  FMUL.FTZ R34, R41, R34 ;  /* 0x0000002229227220 */ /* 0x008fc80000410000 */
[----:B------:R-:W-:-:S04]  /*0710*/  FMUL.FTZ R15, R4, R34 ;  /* 0x00000022040f7220 */ /* 0x000fc80000410000 */
[----:B------:R-:W-:-:S04]  /*0720*/  FFMA.FTZ R14, R34, R15, R14 ;  /* 0x0000000f220e7223 */ /* 0x000fc8000001000e */
[----:B------:R-:W-:-:S06]  /*0730*/  FMUL.FTZ R32, R14, R13 ;  /* 0x0000000d0e207220 */ /* 0x000fcc0000410000 */
[----:B------:R-:W0:Y:S08]  /*0740*/  MUFU.SQRT R32, R32 ;  /* 0x0000002000207308 */ /* 0x000e300000002000 */
[----:B------:R-:W1:Y:S01]  /*0750*/  MUFU.RCP R15, c[0x0][0xd70] ;  /* 0x00035c00000f7b08 */ /* 0x000e620000001000 */
[----:B0-----:R-:W-:Y:S02]  /*0760*/  FADD.FTZ R45, R32, c[0x0][0xd78] ;  /* 0x00035e00202d7621 */ /* 0x001fe40000010000 */
[----:B----4-:R-:W-:-:S05]  /*0770*/  FMUL.FTZ R20, R20, c[0x0][0xd68] ;  /* 0x00035a0014147a20 */ /* 0x010fca0000410000 */
[----:B------:R-:W0:Y:S01]  /*0780*/  MUFU.RCP R45, R45 ;  /* 0x0000002d002d7308 */ /* 0x000e220000001000 */
[----:B------:R-:W-:-:S04]  /*0790*/  FFMA.FTZ R34, R3, R34, R20 ;  /* 0x0000002203227223 */ /* 0x000fc80000010014 */
[----:B-1----:R-:W-:Y:S01]  /*07a0*/  FMUL.FTZ R24, R34, R15 ;  /* 0x0000000f22187220 */ /* 0x002fe20000410000 */
[----:B------:R-:W-:-:S04]  /*07b0*/  @P0 LEA R20, P5, R44, UR6, 0x1 ;  /* 0x000000062c140c11 */ /* 0x000fc8000f8a08ff */
[----:B------:R-:W-:Y:S01]  /*07c0*/  @P0 LEA.HI.X R21, R44, UR7, R21, 0x1, P5 ;  /* 0x000000072c150c11 */ /* 0x000fe2000a8f0c15 */
[----:B0-----:R-:W-:-:S04]  /*07d0*/  FMUL.FTZ R24, R24, R45 ;  /* 0x0000002d18187220 */ /* 0x001fc80000410000 */
[----:B-----5:R-:W-:Y:S01]  /*07e0*/  FFMA.FTZ R43, R0, R43, R24 ;  /* 0x0000002b002b7223 */ /* 0x020fe20000010018 */
[----:B------:R-:W-:Y:S01]  /*07f0*/  IADD3 R24, P5, R42, UR18, RZ ;  /* 0x000000122a187c10 */ /* 0x000fe2000ffbe0ff */
[----:B------:R-:W-:Y:S02]  /*0800*/  IMAD.MOV.U32 R42, RZ, RZ, RZ ;  /* 0x000000ffff2a7224 */ /* 0x000fe400078e00ff */
[----:B------:R-:W-:Y:S01]  /*0810*/  FMUL.FTZ R36, R41, R36 ;  /* 0x0000002429247220 */ /* 0x000fe20000410000 */
[----:B------:R-:W-:Y:S01]  /*0820*/  IADD3.X R25, R37, UR19, RZ, P5, !PT ;  /* 0x0000001325197c10 */ /* 0x000fe2000affe4ff */
[C---:B------:R-:W-:Y:S02]  /*0830*/  FMUL.FTZ R38, R41.reuse, R38 ;  /* 0x0000002629267220 */ /* 0x040fe40000410000 */
[----:B------:R-:W-:Y:S01]  /*0840*/  FMUL.FTZ R39, R41, R39 ;  /* 0x0000002729277220 */ /* 0x000fe20000410000 */
[----:B------:R-:W-:Y:S01]  /*0850*/  IADD3 R28, P5, R28, UR18, RZ ;  /* 0x000000121c1c7c10 */ /* 0x000fe2000ffbe0ff */
[----:B------:R-:W-:Y:S01]  /*0860*/  IMAD.MOV.U32 R41, RZ, RZ, RZ ;  /* 0x000000ffff297224 */ /* 0x000fe200078e00ff */
[----:B------:R-:W2:Y:S01]  /*0870*/  @P1 LDG.E R42, [R24.64] ;  /* 0x00000014182a1981 */ /* 0x000ea2000c1e1900 */
[----:B------:R-:W-:Y:S01]  /*0880*/  CS2R R44, SRZ ;  /* 0x00000000002c7805 */ /* 0x000fe2000001ff00 */
[----:B------:R-:W-:-:S03]  /*0890*/  IADD3.X R29, R29, UR19, RZ, P5, !PT ;  /* 0x000000131d1d7c10 */ /* 0x000fc6000affe4ff */
[----:B------:R-:W3:Y:S04]  /*08a0*/  @P1 LDG.E R41, [R22.64] ;  /* 0x0000001416291981 */ /* 0x000ee8000c1e1900 */
[----:B------:R-:W4:Y:S04]  /*08b0*/  @P2 LDG.E R45, [R26.64] ;  /* 0x000000141a2d2981 */ /* 0x000f28000c1e1900 */
[----:B------:R-:W4:Y:S01]  /*08c0*/  @P2 LDG.E R44, [R28.64] ;  /* 0x000000141c2c2981 */ /* 0x000f22000c1e1900 */
[----:B------:R-:W-:-:S06]  /*08d0*/  IMAD.MOV.U32 R32, RZ, RZ, RZ ;  /* 0x000000ffff207224 */ /* 0x000fcc00078e00ff */
[----:B------:R0:W4:Y:S01]  /*08e0*/  @P3 LDG.E R32, [R30.64] ;  /* 0x000000141e203981 */ /* 0x000122000c1e1900 */
[----:B------:R-:W-:Y:S01]  /*08f0*/  IMAD.MOV.U32 R37, RZ, RZ, RZ ;  /* 0x000000ffff257224 */ /* 0x000fe200078e00ff */
[----:B0-----:R-:W-:-:S04]  /*0900*/  @P3 IADD3 R30, P4, R7, UR14, RZ ;  /* 0x0000000e071e3c10 */ /* 0x001fc8000ff9e0ff */
[----:B------:R-:W-:-:S05]  /*0910*/  @P3 IADD3.X R31, R8, UR15, RZ, P4, !PT ;  /* 0x0000000f081f3c10 */ /* 0x000fca000a7fe4ff */
[----:B------:R0:W4:Y:S01]  /*0920*/  @P3 LDG.E R37, [R30.64] ;  /* 0x000000141e253981 */ /* 0x000122000c1e1900 */
[----:B------:R-:W-:-:S04]  /*0930*/  @P0 F2FP.PACK_AB R43, RZ, R43 ;  /* 0x0000002bff2b023e */ /* 0x000fc800000000ff */
[----:B0-----:R-:W-:Y:S01]  /*0940*/  PRMT R31, R43, 0x7610, R31 ;  /* 0x000076102b1f7816 */ /* 0x001fe2000000001f */
[----:B------:R-:W-:-:S04]  /*0950*/  FMUL.FTZ R43, R4, R36 ;  /* 0x00000024042b7220 */ /* 0x000fc80000410000 */
[----:B------:R0:W-:Y:S04]  /*0960*/  @P0 STG.E.U16 [R20.64], R31 ;  /* 0x0000001f14000986 */ /* 0x0001e8000c101514 */
[----:B------:R1:W-:Y:S04]  /*0970*/  @P0 STG.E [R16.64], R34 ;  /* 0x0000002210000986 */ /* 0x0003e8000c101914 */
[----:B------:R1:W-:Y:S01]  /*0980*/  @P0 STG.E [R18.64], R14 ;  /* 0x0000000e12000986 */ /* 0x0003e2000c101914 */
[----:B------:R-:W-:Y:S01]  /*0990*/  BSSY B0, `(.L_x_24) ;  /* 0x000003b000007945 */ /* 0x000fe20003800000 */
[----:B--2---:R-:W-:-:S02]  /*09a0*/  FMUL.FTZ R42, R42, c[0x0][0xd6c] ;  /* 0x00035b002a2a7a20 */ /* 0x004fc40000410000 */
[----:B---3--:R-:W-:-:S04]  /*09b0*/  FMUL.FTZ R41, R41, c[0x0][0xd68] ;  /* 0x00035a0029297a20 */ /* 0x008fc80000410000 */
[----:B------:R-:W-:Y:S02]  /*09c0*/  FFMA.FTZ R41, R3, R36, R41 ;  /* 0x0000002403297223 */ /* 0x000fe40000010029 */
[----:B------:R-:W-:Y:S02]  /*09d0*/  FFMA.FTZ R36, R36, R43, R42 ;  /* 0x0000002b24247223 */ /* 0x000fe4000001002a */
[----:B----4-:R-:W-:Y:S02]  /*09e0*/  FMUL.FTZ R42, R45, c[0x0][0xd68] ;  /* 0x00035a002d2a7a20 */ /* 0x010fe40000410000 */
[----:B------:R-:W-:Y:S02]  /*09f0*/  FMUL.FTZ R44, R44, c[0x0][0xd6c] ;  /* 0x00035b002c2c7a20 */ /* 0x000fe40000410000 */
[----:B------:R-:W-:Y:S02]  /*0a00*/  FMUL.FTZ R43, R4, R38 ;  /* 0x00000026042b7220 */ /* 0x000fe40000410000 */
[----:B0-----:R-:W-:-:S02]  /*0a10*/  FMUL.FTZ R21, R36, R13 ;  /* 0x0000000d24157220 */ /* 0x001fc40000410000 */
[----:B------:R-:W-:Y:S02]  /*0a20*/  FFMA.FTZ R42, R3, R38, R42 ;  /* 0x00000026032a7223 */ /* 0x000fe4000001002a */
[----:B------:R-:W-:Y:S01]  /*0a30*/  FFMA.FTZ R38, R38, R43, R44 ;  /* 0x0000002b26267223 */ /* 0x000fe2000001002c */
[----:B------:R-:W0:Y:S03]  /*0a40*/  MUFU.SQRT R20, R21 ;  /* 0x0000001500147308 */ /* 0x000e260000002000 */
[----:B------:R-:W-:Y:S02]  /*0a50*/  FMUL.FTZ R31, R38, R13 ;  /* 0x0000000d261f7220 */ /* 0x000fe40000410000 */
[----:B------:R-:W-:Y:S02]  /*0a60*/  FMUL.FTZ R30, R32, c[0x0][0xd6c] ;  /* 0x00035b00201e7a20 */ /* 0x000fe40000410000 */
[----:B------:R-:W-:-:S02]  /*0a70*/  FMUL.FTZ R32, R40, c[0x0][0xd68] ;  /* 0x00035a0028207a20 */ /* 0x000fc40000410000 */
[----:B------:R-:W2:Y:S01]  /*0a80*/  MUFU.SQRT R31, R31 ;  /* 0x0000001f001f7308 */ /* 0x000ea20000002000 */
[----:B------:R-:W-:-:S04]  /*0a90*/  FMUL.FTZ R40, R4, R39 ;  /* 0x0000002704287220 */ /* 0x000fc80000410000 */
[----:B------:R-:W-:Y:S02]  /*0aa0*/  FFMA.FTZ R40, R39, R40, R30 ;  /* 0x0000002827287223 */ /* 0x000fe4000001001e */
[----:B0-----:R-:W-:-:S06]  /*0ab0*/  FADD.FTZ R30, R20, c[0x0][0xd78] ;  /* 0x00035e00141e7621 */ /* 0x001fcc0000010000 */
[----:B------:R-:W0:Y:S01]  /*0ac0*/  MUFU.RCP R30, R30 ;  /* 0x0000001e001e7308 */ /* 0x000e220000001000 */
[----:B--2---:R-:W-:Y:S02]  /*0ad0*/  FADD.FTZ R20, R31, c[0x0][0xd78] ;  /* 0x00035e001f147621 */ /* 0x004fe40000010000 */
[----:B------:R-:W-:-:S05]  /*0ae0*/  FFMA.FTZ R32, R3, R39, R32 ;  /* 0x0000002703207223 */ /* 0x000fca0000010020 */
[----:B------:R-:W2:Y:S01]  /*0af0*/  MUFU.RCP R20, R20 ;  /* 0x0000001400147308 */ /* 0x000ea20000001000 */
[----:B------:R-:W-:Y:S02]  /*0b00*/  FMUL.FTZ R21, R41, R15 ;  /* 0x0000000f29157220 */ /* 0x000fe40000410000 */
[----:B------:R-:W-:Y:S02]  /*0b10*/  FMUL.FTZ R39, R40, R13 ;  /* 0x0000000d28277220 */ /* 0x000fe40000410000 */
[----:B0-----:R-:W-:-:S04]  /*0b20*/  FMUL.FTZ R21, R21, R30 ;  /* 0x0000001e15157220 */ /* 0x001fc80000410000 */
[----:B------:R-:W0:Y:S01]  /*0b30*/  MUFU.SQRT R39, R39 ;  /* 0x0000002700277308 */ /* 0x000e220000002000 */
[----:B------:R-:W-:Y:S02]  /*0b40*/  FFMA.FTZ R33, R0, R33, R21 ;  /* 0x0000002100217223 */ /* 0x000fe40000010015 */
[----:B------:R-:W-:Y:S01]  /*0b50*/  FMUL.FTZ R21, R42, R15 ;  /* 0x0000000f2a157220 */ /* 0x000fe20000410000 */
[----:B------:R-:W-:-:S03]  /*0b60*/  @P1 LEA R30, P4, R9, UR6, 0x1 ;  /* 0x00000006091e1c11 */ /* 0x000fc6000f8808ff */
[----:B--2---:R-:W-:Y:S01]  /*0b70*/  FMUL.FTZ R21, R21, R20 ;  /* 0x0000001415157220 */ /* 0x004fe20000410000 */
[----:B------:R-:W-:-:S03]  /*0b80*/  @P2 LEA R20, P5, R11, UR6, 0x1 ;  /* 0x000000060b142c11 */ /* 0x000fc6000f8a08ff */
[----:B------:R-:W-:Y:S01]  /*0b90*/  FFMA.FTZ R35, R0, R35, R21 ;  /* 0x0000002300237223 */ /* 0x000fe20000010015 */
[----:B------:R-:W-:Y:S02]  /*0ba0*/  @P1 LEA.HI.X R31, R9, UR7, R10, 0x1, P4 ;  /* 0x00000007091f1c11 */ /* 0x000fe4000a0f0c0a */
[----:B------:R-:W-:Y:S01]  /*0bb0*/  @P1 F2FP.PACK_AB R33, RZ, R33 ;  /* 0x00000021ff21123e */ /* 0x000fe200000000ff */
[----:B0-----:R-:W-:Y:S01]  /*0bc0*/  FADD.FTZ R13, R39, c[0x0][0xd78] ;  /* 0x00035e00270d7621 */ /* 0x001fe20000010000 */
[----:B------:R-:W-:Y:S02]  /*0bd0*/  @P2 LEA.HI.X R21, R11, UR7, R12, 0x1, P5 ;  /* 0x000000070b152c11 */ /* 0x000fe4000a8f0c0c */
[----:B------:R-:W-:Y:S01]  /*0be0*/  @P2 F2FP.PACK_AB R9, RZ, R35 ;  /* 0x00000023ff09223e */ /* 0x000fe200000000ff */
[----:B------:R1:W-:Y:S04]  /*0bf0*/  @P1 STG.E.U16 [R30.64], R33 ;  /* 0x000000211e001986 */ /* 0x0003e8000c101514 */
[----:B------:R1:W-:Y:S01]  /*0c00*/  @P1 STG.E [R22.64], R41 ;  /* 0x0000002916001986 */ /* 0x0003e2000c101914 */
[----:B------:R-:W0:Y:S03]  /*0c10*/  MUFU.RCP R13, R13 ;  /* 0x0000000d000d7308 */ /* 0x000e260000001000 */
[----:B------:R1:W-:Y:S04]  /*0c20*/  @P1 STG.E [R24.64], R36 ;  /* 0x0000002418001986 */ /* 0x0003e8000c101914 */
[----:B------:R1:W-:Y:S04]  /*0c30*/  @P2 STG.E.U16 [R20.64], R9 ;  /* 0x0000000914002986 */ /* 0x0003e8000c101514 */
[----:B------:R1:W-:Y:S04]  /*0c40*/  @P2 STG.E [R26.64], R42 ;  /* 0x0000002a1a002986 */ /* 0x0003e8000c101914 */
[----:B------:R1:W-:Y:S01]  /*0c50*/  @P2 STG.E [R28.64], R38 ;  /* 0x000000261c002986 */ /* 0x0003e2000c101914 */
[----:B------:R-:W-:-:S04]  /*0c60*/  FMUL.FTZ R44, R32, R15 ;  /* 0x0000000f202c7220 */ /* 0x000fc80000410000 */
[----:B0-----:R-:W-:-:S04]  /*0c70*/  FMUL.FTZ R44, R44, R13 ;  /* 0x0000000d2c2c7220 */ /* 0x001fc80000410000 */
[----:B------:R-:W-:Y:S01]  /*0c80*/  FFMA.FTZ R37, R0, R37, R44 ;  /* 0x0000002500257223 */ /* 0x000fe2000001002c */
[----:B------:R-:W-:Y:S05]  /*0c90*/  @!P3 BRA `(.L_x_25) ;  /* 0x000000a00000b947 */ /* 0x000fea0003800000 */
[----:B------:R-:W-:Y:S02]  /*0ca0*/  LEA R10, P0, R5, UR6, 0x1 ;  /* 0x00000006050a7c11 */ /* 0x000fe4000f8008ff */
[C---:B------:R-:W-:Y:S02]  /*0cb0*/  IADD3 R12, P2, R7.reuse, UR16, RZ ;  /* 0x00000010070c7c10 */ /* 0x040fe4000ff5e0ff */
[----:B-1----:R-:W-:Y:S02]  /*0cc0*/  IADD3 R14, P1, R7, UR18, RZ ;  /* 0x00000012070e7c10 */ /* 0x002fe4000ff3e0ff */
[----:B------:R-:W-:Y:S02]  /*0cd0*/  F2FP.PACK_AB R7, RZ, R37 ;  /* 0x00000025ff07723e */ /* 0x000fe400000000ff */
[----:B------:R-:W-:Y:S02]  /*0ce0*/  LEA.HI.X R11, R5, UR7, R6, 0x1, P0 ;  /* 0x00000007050b7c11 */ /* 0x000fe400080f0c06 */
[----:B------:R-:W-:-:S02]  /*0cf0*/  IADD3.X R13, R8, UR17, RZ, P2, !PT ;  /* 0x00000011080d7c10 */ /* 0x000fc400097fe4ff */
[----:B------:R-:W-:Y:S01]  /*0d00*/  IADD3.X R15, R8, UR19, RZ, P1, !PT ;  /* 0x00000013080f7c10 */ /* 0x000fe20008ffe4ff */
[----:B------:R0:W-:Y:S04]  /*0d10*/  STG.E.U16 [R10.64], R7 ;  /* 0x000000070a007986 */ /* 0x0001e8000c101514 */
[----:B------:R0:W-:Y:S04]  /*0d20*/  STG.E [R12.64], R32 ;  /* 0x000000200c007986 */ /* 0x0001e8000c101914 */
[----:B------:R0:W-:Y:S02]  /*0d30*/  STG.E [R14.64], R40 ;  /* 0x000000280e007986 */ /* 0x0001e4000c101914 */
.L_x_25:
[----:B------:R-:W-:Y:S05]  /*0d40*/  BSYNC B0 ;  /* 0x0000000000007941 */ /* 0x000fea0003800000 */
.L_x_24:
        /* <DEDUP_REMOVED lines=10> */
.L_x_27:
        /* <DEDUP_REMOVED lines=9> */
.L_x_38:


//--------------------- .text._Z25multi_tensor_apply_kernelI18TensorListMetadataILi5EE17LAMBStage1FunctorIfffEJPfffffffEEvlPViT_T0_DpT1_ --------------------------
	.section	.text._Z25multi_tensor_apply_kernelI18TensorListMetadataILi5EE17LAMBStage1FunctorIfffEJPfffffffEEvlPViT_T0_DpT1_,"ax",@progbits
	.sectioninfo	@"SHI_REGISTERS=48"
	.align	128
        .global         _Z25multi_tensor_apply_kernelI18TensorListMetadataILi5EE17LAMBStage1FunctorIfffEJPfffffffEEvlPViT_T0_DpT1_
        .type           _Z25multi_tensor_apply_kernelI18TensorListMetadataILi5EE17LAMBStage1FunctorIfffEJPfffffffEEvlPViT_T0_DpT1_,@function
        .size           _Z25multi_tensor_apply_kernelI18TensorListMetadataILi5EE17LAMBStage1FunctorIfffEJPfffffffEEvlPViT_T0_DpT1_,(.L_x_39 - _Z25multi_tensor_apply_kernelI18TensorListMetadataILi5EE17LAMBStage1FunctorIfffEJPfffffffEEvlPViT_T0_DpT1_)
        .other          _Z25multi_tensor_apply_kernelI18TensorListMetadataILi5EE17LAMBStage1FunctorIfffEJPfffffffEEvlPViT_T0_DpT1_,@"STO_CUDA_ENTRY STV_DEFAULT"
_Z25multi_tensor_apply_kernelI18TensorListMetadataILi5EE17LAMBStage1FunctorIfffEJPfffffffEEvlPViT_T0_DpT1_:
.text._Z25multi_tensor_apply_kernelI18TensorListMetadataILi5EE17LAMBStage1FunctorIfffEJPfffffffEEvlPViT_T0_DpT1_:
        /* <DEDUP_REMOVED lines=37> */
.L_x_30:
[----:B-1----:R-:W-:Y:S01]  /*0250*/  IADD3 R10, R18, UR4, RZ ;  /* 0x00000004120a7c10 */ /* 0x002fe2000fffe0ff */
[----:B------:R-:W-:-:S03]  /*0260*/  CS2R R8, SRZ ;  /* 0x0000000000087805 */ /* 0x000fc6000001ff00 */
[C---:B------:R-:W-:Y:S02]  /*0270*/  ISETP.GE.AND P2, PT, R10.reuse, c[0x0][0x160], PT ;  /* 0x000058000a007a0c */ /* 0x040fe40003f46270 */
[C---:B------:R-:W-:Y:S02]  /*0280*/  IADD3 R27, P0, R10.reuse, UR8, RZ ;  /* 0x000000080a1b7c10 */ /* 0x040fe4000ff1e0ff */
        /* <DEDUP_REMOVED lines=10> */
[----:B------:R-:W-:Y:S01]  /*0330*/  IADD3 R4, P0, R24, UR16, RZ ;  /* 0x0000001018047c10 */ /* 0x000fe2000ff1e0ff */
[----:B------:R-:W-:-:S03]  /*0340*/  IMAD.MOV.U32 R17, RZ, RZ, RZ ;  /* 0x000000ffff117224 */ /* 0x000fc600078e00ff */
[----:B------:R-:W-:-:S05]  /*0350*/  IADD3.X R5, R27, UR17, RZ, P0, !PT ;  /* 0x000000111b057c10 */ /* 0x000fca00087fe4ff */
[----:B------:R-:W4:Y:S01]  /*0360*/  @P2 LDG.E R17, [R4.64] ;  /* 0x0000001404112981 */ /* 0x000f22000c1e1900 */
[----:B------:R-:W-:-:S04]  /*0370*/  IADD3 R10, R10, c[0x0][0x0], RZ ;  /* 0x000000000a0a7a10 */ /* 0x000fc80007ffe0ff */
[C---:B------:R-:W-:Y:S02]  /*0380*/  ISETP.GE.AND P1, PT, R10.reuse, c[0x0][0x160], PT ;  /* 0x000058000a007a0c */ /* 0x040fe40003f26270 */
[C---:B------:R-:W-:Y:S02]  /*0390*/  IADD3 R26, P0, R10.reuse, UR8, RZ ;  /* 0x000000080a1a7c10 */ /* 0x040fe4000ff1e0ff */
[C---:B------:R-:W-:Y:S02]  /*03a0*/  ISETP.LT.AND P1, PT, R10.reuse, UR9, !P1 ;  /* 0x000000090a007c0c */ /* 0x040fe4000cf21270 */
[C---:B------:R-:W-:Y:S02]  /*03b0*/  LEA.HI.X.SX32 R11, R10.reuse, UR11, 0x1, P0 ;  /* 0x0000000b0a0b7c11 */ /* 0x040fe400080f0eff */
[----:B------:R-:W-:Y:S02]  /*03c0*/  IADD3 R12, R10, c[0x0][0x0], RZ ;  /* 0x000000000a0c7a10 */ /* 0x000fe40007ffe0ff */
[C---:B------:R-:W-:Y:S01]  /*03d0*/  SHF.L.U64.HI R28, R26.reuse, 0x2, R11 ;  /* 0x000000021a1c7819 */ /* 0x040fe2000001020b */
[----:B------:R-:W-:Y:S01]  /*03e0*/  IMAD.SHL.U32 R26, R26, 0x4, RZ ;  /* 0x000000041a1a7824 */ /* 0x000fe200078e00ff */
[----:B0-----:R-:W-:-:S04]  /*03f0*/  IADD3 R7, R12, c[0x0][0x0], RZ ;  /* 0x000000000c077a10 */ /* 0x001fc80007ffe0ff */
[C---:B------:R-:W-:Y:S02]  /*0400*/  ISETP.GE.AND P3, PT, R7.reuse, c[0x0][0x160], PT ;  /* 0x0000580007007a0c */ /* 0x040fe40003f66270 */
[C---:B------:R-:W-:Y:S02]  /*0410*/  IADD3 R22, P5, R7.reuse, UR8, RZ ;  /* 0x0000000807167c10 */ /* 0x040fe4000ffbe0ff */
[----:B------:R-:W-:Y:S02]  /*0420*/  @P1 IADD3 R6, P4, R26, UR12, RZ ;  /* 0x0000000c1a061c10 */ /* 0x000fe4000ff9e0ff */
[C---:B------:R-:W-:Y:S02]  /*0430*/  ISETP.LT.AND P3, PT, R7.reuse, UR9, !P3 ;  /* 0x0000000907007c0c */ /* 0x040fe4000df61270 */
[----:B------:R-:W-:Y:S02]  /*0440*/  LEA.HI.X.SX32 R21, R7, UR11, 0x1, P5 ;  /* 0x0000000b07157c11 */ /* 0x000fe4000a8f0eff */
[----:B------:R-:W-:-:S02]  /*0450*/  @P1 IADD3.X R7, R28, UR13, RZ, P4, !PT ;  /* 0x0000000d1c071c10 */ /* 0x000fc4000a7fe4ff */
[----:B------:R-:W-:Y:S01]  /*0460*/  @P2 IADD3 R14, P4, R24, UR14, RZ ;  /* 0x0000000e180e2c10 */ /* 0x000fe2000ff9e0ff */
[----:B------:R-:W-:-:S03]  /*0470*/  CS2R R36, SRZ ;  /* 0x0000000000247805 */ /* 0x000fc6000001ff00 */
[----:B------:R-:W-:-:S05]  /*0480*/  @P2 IADD3.X R15, R27, UR15, RZ, P4, !PT ;  /* 0x0000000f1b0f2c10 */ /* 0x000fca000a7fe4ff */
[----:B------:R0:W4:Y:S01]  /*0490*/  @P2 LDG.E R37, [R14.64] ;  /* 0x000000140e252981 */ /* 0x000122000c1e1900 */
[----:B------:R-:W3:Y:S01]  /*04a0*/  MUFU.RCP R41, c[0x0][0xd7c] ;  /* 0x00035f0000297b08 */ /* 0x000ee20000001000 */
[C---:B------:R-:W-:Y:S02]  /*04b0*/  ISETP.GE.AND P0, PT, R12.reuse, c[0x0][0x160], PT ;  /* 0x000058000c007a0c */ /* 0x040fe40003f06270 */
[C---:B------:R-:W-:Y:S02]  /*04c0*/  IADD3 R23, P6, R12.reuse, UR8, RZ ;  /* 0x000000080c177c10 */ /* 0x040fe4000ffde0ff */
[C---:B------:R-:W-:Y:S02]  /*04d0*/  ISETP.LT.AND P0, PT, R12.reuse, UR9, !P0 ;  /* 0x000000090c007c0c */ /* 0x040fe4000c701270 */
[----:B------:R-:W-:Y:S01]  /*04e0*/  LEA.HI.X.SX32 R10, R12, UR11, 0x1, P6 ;  /* 0x0000000b0c0a7c11 */ /* 0x000fe2000b0f0eff */
[----:B------:R-:W1:Y:S03]  /*04f0*/  MUFU.RCP R29, c[0x0][0xd74] ;  /* 0x00035d00001d7b08 */ /* 0x000e660000001000 */
[C---:B------:R-:W-:Y:S01]  /*0500*/  SHF.L.U64.HI R25, R23.reuse, 0x2, R10 ;  /* 0x0000000217197819 */ /* 0x040fe2000001020a */
[----:B------:R-:W-:Y:S01]  /*0510*/  IMAD.SHL.U32 R23, R23, 0x4, RZ ;  /* 0x0000000417177824 */ /* 0x000fe200078e00ff */
[----:B------:R-:W-:Y:S01]  /*0520*/  CS2R R34, SRZ ;  /* 0x0000000000227805 */ /* 0x000fe2000001ff00 */
[C---:B------:R-:W-:Y:S01]  /*0530*/  SHF.L.U64.HI R21, R22.reuse, 0x2, R21 ;  /* 0x0000000216157819 */ /* 0x040fe20000010215 */
[----:B------:R-:W-:-:S03]  /*0540*/  IMAD.SHL.U32 R22, R22, 0x4, RZ ;  /* 0x0000000416167824 */ /* 0x000fc600078e00ff */
[----:B------:R-:W-:Y:S01]  /*0550*/  @P0 IADD3 R10, P5, R23, UR12, RZ ;  /* 0x0000000c170a0c10 */ /* 0x000fe2000ffbe0ff */
[----:B------:R0:W4:Y:S01]  /*0560*/  @P1 LDG.E R34, [R6.64] ;  /* 0x0000001406221981 */ /* 0x000122000c1e1900 */
[----:B------:R-:W-:Y:S02]  /*0570*/  @P3 IADD3 R12, P6, R22, UR12, RZ ;  /* 0x0000000c160c3c10 */ /* 0x000fe4000ffde0ff */
[----:B------:R-:W-:Y:S01]  /*0580*/  @P0 IADD3.X R11, R25, UR13, RZ, P5, !PT ;  /* 0x0000000d190b0c10 */ /* 0x000fe2000affe4ff */
[----:B------:R-:W-:Y:S01]  /*0590*/  IMAD.MOV.U32 R39, RZ, RZ, RZ ;  /* 0x000000ffff277224 */ /* 0x000fe200078e00ff */
[----:B------:R-:W-:Y:S01]  /*05a0*/  CS2R R30, SRZ ;  /* 0x00000000001e7805 */ /* 0x000fe2000001ff00 */
[----:B------:R-:W-:Y:S02]  /*05b0*/  @P3 IADD3.X R13, R21, UR13, RZ, P6, !PT ;  /* 0x0000000d150d3c10 */ /* 0x000fe4000b7fe4ff */
[----:B0-----:R-:W-:Y:S02]  /*05c0*/  IADD3 R6, P4, R26, UR16, RZ ;  /* 0x000000101a067c10 */ /* 0x001fe4000ff9e0ff */
[----:B------:R0:W4:Y:S02]  /*05d0*/  @P0 LDG.E R39, [R10.64] ;  /* 0x000000140a270981 */ /* 0x000124000c1e1900 */
[----:B------:R-:W-:-:S02]  /*05e0*/  IADD3.X R7, R28, UR17, RZ, P4, !PT ;  /* 0x000000111c077c10 */ /* 0x000fc4000a7fe4ff */
[----:B------:R0:W4:Y:S04]  /*05f0*/  @P3 LDG.E R36, [R12.64] ;  /* 0x000000140c243981 */ /* 0x000128000c1e1900 */
[----:B------:R-:W4:Y:S01]  /*0600*/  @P1 LDG.E R30, [R6.64] ;  /* 0x00000014061e1981 */ /* 0x000f22000c1e1900 */
[----:B------:R-:W-:Y:S01]  /*0610*/  @P1 IADD3 R14, P4, R26, UR14, RZ ;  /* 0x0000000e1a0e1c10 */ /* 0x000fe2000ff9e0ff */
[----:B------:R-:W-:Y:S03]  /*0620*/  MUFU.RCP R38, c[0x0][0xd70] ;  /* 0x00035c0000267b08 */ /* 0x000fe60000001000 */
[----:B------:R-:W-:Y:S02]  /*0630*/  @P1 IADD3.X R15, R28, UR15, RZ, P4, !PT ;  /* 0x0000000f1c0f1c10 */ /* 0x000fe4000a7fe4ff */
[----:B0-----:R-:W-:-:S04]  /*0640*/  @P0 IADD3 R10, P4, R23, UR14, RZ ;  /* 0x0000000e170a0c10 */ /* 0x001fc8000ff9e0ff */
[----:B------:R-:W-:Y:S02]  /*0650*/  @P0 IADD3.X R11, R25, UR15, RZ, P4, !PT ;  /* 0x0000000f190b0c10 */ /* 0x000fe4000a7fe4ff */
[----:B------:R-:W-:Y:S01]  /*0660*/  @P3 IADD3 R12, P4, R22, UR18, RZ ;  /* 0x00000012160c3c10 */ /* 0x000fe2000ff9e0ff */
[----:B------:R-:W-:Y:S02]  /*0670*/  IMAD.MOV.U32 R33, RZ, RZ, RZ ;  /* 0x000000ffff217224 */ /* 0x000fe400078e00ff */
[----:B------:R-:W-:Y:S01]  /*0680*/  IMAD.MOV.U32 R40, RZ, RZ, RZ ;  /* 0x000000ffff287224 */ /* 0x000fe200078e00ff */
[----:B------:R-:W-:Y:S01]  /*0690*/  @P3 IADD3.X R13, R21, UR19, RZ, P4, !PT ;  /* 0x00000013150d3c10 */ /* 0x000fe2000a7fe4ff */
[----:B------:R0:W4:Y:S04]  /*06a0*/  @P0 LDG.E R35, [R10.64] ;  /* 0x000000140a230981 */ /* 0x000128000c1e1900 */
[----:B------:R0:W4:Y:S04]  /*06b0*/  @P1 LDG.E R33, [R14.64] ;  /* 0x000000140e211981 */ /* 0x000128000c1e1900 */
[----:B------:R0:W4:Y:S01]  /*06c0*/  @P3 LDG.E R40, [R12.64] ;  /* 0x000000140c283981 */ /* 0x000122000c1e1900 */
[----:B------:R-:W-:-:S02]  /*06d0*/  IMAD.MOV.U32 R42, RZ, RZ, RZ ;  /* 0x000000ffff2a7224 */ /* 0x000fc400078e00ff */
[----:B--2---:R-:W-:Y:S02]  /*06e0*/  FMUL.FTZ R16, R9, c[0x0][0xd6c] ;  /* 0x00035b0009107a20 */ /* 0x004fe40000410000 */
[----:B---3--:R-:W-:Y:S01]  /*06f0*/  FMUL.FTZ R43, R41, R8 ;  /* 0x00000008292b7220 */ /* 0x008fe20000410000 */
[----:B------:R-:W-:-:S03]  /*0700*/  IADD3 R8, P5, R26, UR18, RZ ;  /* 0x000000121a087c10 */ /* 0x000fc6000ffbe0ff */
[----:B------:R-:W-:Y:S01]  /*0710*/  FMUL.FTZ R32, R20, R43 ;  /* 0x0000002b14207220 */ /* 0x000fe20000410000 */
[----:B------:R-:W-:-:S03]  /*0720*/  IADD3.X R9, R28, UR19, RZ, P5, !PT ;  /* 0x000000131c097c10 */ /* 0x000fc6000affe4ff */
[----:B------:R-:W-:Y:S02]  /*0730*/  FFMA.FTZ R32, R43, R32, R16 ;  /* 0x000000202b207223 */ /* 0x000fe40000010010 */
[----:B------:R-:W2:Y:S02]  /*0740*/  @P1 LDG.E R31, [R8.64] ;  /* 0x00000014081f1981 */ /* 0x000ea4000c1e1900 */
[----:B-1----:R-:W-:-:S06]  /*0750*/  FMUL.FTZ R16, R32, R29 ;  /* 0x0000001d20107220 */ /* 0x002fcc0000410000 */
[----:B------:R-:W1:Y:S01]  /*0760*/  MUFU.SQRT R16, R16 ;  /* 0x0000001000107308 */ /* 0x000e620000002000 */
[----:B----4-:R-:W-:Y:S02]  /*0770*/  FMUL.FTZ R45, R17, c[0x0][0xd68] ;  /* 0x00035a00112d7a20 */ /* 0x010fe40000410000 */
[----:B-1----:R-:W-:-:S06]  /*0780*/  FADD.FTZ R44, R16, c[0x0][0xd78] ;  /* 0x00035e00102c7621 */ /* 0x002fcc0000010000 */
[----:B------:R-:W1:Y:S01]  /*0790*/  MUFU.RCP R44, R44 ;  /* 0x0000002c002c7308 */ /* 0x000e620000001000 */
[----:B------:R-:W-:Y:S01]  /*07a0*/  FFMA.FTZ R43, R19, R43, R45 ;  /* 0x0000002b132b7223 */ /* 0x000fe2000001002d */
[----:B------:R-:W-:-:S03]  /*07b0*/  @P3 IADD3 R16, P4, R22, UR16, RZ ;  /* 0x0000001016103c10 */ /* 0x000fc6000ff9e0ff */
[----:B0-----:R-:W-:Y:S01]  /*07c0*/  FMUL.FTZ R11, R43, R38 ;  /* 0x000000262b0b7220 */ /* 0x001fe20000410000 */
[----:B------:R-:W-:Y:S02]  /*07d0*/  @P3 IADD3.X R17, R21, UR17, RZ, P4, !PT ;  /* 0x0000001115113c10 */ /* 0x000fe4000a7fe4ff */
[C---:B------:R-:W-:Y:S02]  /*07e0*/  IADD3 R10, P4, R23.reuse, UR16, RZ ;  /* 0x00000010170a7c10 */ /* 0x040fe4000ff9e0ff */
[----:B------:R-:W-:Y:S01]  /*07f0*/  IADD3 R14, P5, R23, UR18, RZ ;  /* 0x00000012170e7c10 */ /* 0x000fe2000ffbe0ff */
[----:B------:R0:W3:Y:S03]  /*0800*/  @P3 LDG.E R42, [R16.64] ;  /* 0x00000014102a3981 */ /* 0x0000e6000c1e1900 */
[----:B------:R-:W-:Y:S01]  /*0810*/  IADD3.X R15, R25, UR19, RZ, P5, !PT ;  /* 0x00000013190f7c10 */ /* 0x000fe2000affe4ff */
[----:B-1----:R-:W-:Y:S01]  /*0820*/  FMUL.FTZ R12, R11, R44 ;  /* 0x0000002c0b0c7220 */ /* 0x002fe20000410000 */
[----:B------:R-:W-:Y:S01]  /*0830*/  IADD3.X R11, R25, UR17, RZ, P4, !PT ;  /* 0x00000011190b7c10 */ /* 0x000fe2000a7fe4ff */
[----:B------:R-:W-:-:S06]  /*0840*/  CS2R R44, SRZ ;  /* 0x00000000002c7805 */ /* 0x000fcc000001ff00 */
[----:B------:R-:W4:Y:S04]  /*0850*/  @P0 LDG.E R45, [R10.64] ;  /* 0x000000140a2d0981 */ /* 0x000f28000c1e1900 */
[----:B------:R-:W4:Y:S01]  /*0860*/  @P0 LDG.E R44, [R14.64] ;  /* 0x000000140e2c0981 */ /* 0x000f22000c1e1900 */
[----:B-----5:R-:W-:Y:S01]  /*0870*/  FFMA.FTZ R37, R0, R37, R12 ;  /* 0x0000002500257223 */ /* 0x020fe2000001000c */
[----:B------:R-:W-:Y:S01]  /*0880*/  @P3 IADD3 R12, P4, R22, UR14, RZ ;  /* 0x0000000e160c3c10 */ /* 0x000fe2000ff9e0ff */
[----:B0-----:R-:W-:-:S03]  /*0890*/  IMAD.MOV.U32 R17, RZ, RZ, RZ ;  /* 0x000000ffff117224 */ /* 0x001fc600078e00ff */
[----:B------:R-:W-:-:S05]  /*08a0*/  @P3 IADD3.X R13, R21, UR15, RZ, P4, !PT ;  /* 0x0000000f150d3c10 */ /* 0x000fca000a7fe4ff */
[----:B------:R4:W4:Y:S01]  /*08b0*/  @P3 LDG.E R17, [R12.64] ;  /* 0x000000140c113981 */ /* 0x000922000c1e1900 */
[C---:B------:R-:W-:Y:S02]  /*08c0*/  FMUL.FTZ R34, R41.reuse, R34 ;  /* 0x0000002229227220 */ /* 0x040fe40000410000 */
[C---:B------:R-:W-:Y:S02]  /*08d0*/  FMUL.FTZ R39, R41.reuse, R39 ;  /* 0x0000002729277220 */ /* 0x040fe40000410000 */
[----:B------:R-:W-:Y:S02]  /*08e0*/  FMUL.FTZ R36, R41, R36 ;  /* 0x0000002429247220 */ /* 0x000fe40000410000 */
[----:B------:R-:W-:Y:S02]  /*08f0*/  FMUL.FTZ R41, R20, R34 ;  /* 0x0000002214297220 */ /* 0x000fe40000410000 */
[----:B------:R-:W-:Y:S02]  /*0900*/  FMUL.FTZ R30, R30, c[0x0][0xd68] ;  /* 0x00035a001e1e7a20 */ /* 0x000fe40000410000 */
[----:B------:R-:W-:Y:S01]  /*0910*/  FMUL.FTZ R40, R40, c[0x0][0xd6c] ;  /* 0x00035b0028287a20 */ /* 0x000fe20000410000 */
[----:B------:R-:W-:Y:S01]  /*0920*/  BSSY B0, `(.L_x_28) ;  /* 0x000003b000007945 */ /* 0x000fe20003800000 */
[----:B--2---:R-:W-:-:S02]  /*0930*/  FMUL.FTZ R16, R31, c[0x0][0xd6c] ;  /* 0x00035b001f107a20 */ /* 0x004fc40000410000 */
[----:B------:R-:W-:Y:S02]  /*0940*/  FFMA.FTZ R31, R19, R34, R30 ;  /* 0x00000022131f7223 */ /* 0x000fe4000001001e */
[----:B------:R-:W-:-:S04]  /*0950*/  FFMA.FTZ R34, R34, R41, R16 ;  /* 0x0000002922227223 */ /* 0x000fc80000010010 */
[----:B------:R-:W-:-:S06]  /*0960*/  FMUL.FTZ R30, R34, R29 ;  /* 0x0000001d221e7220 */ /* 0x000fcc0000410000 */
[----:B------:R-:W0:Y:S02]  /*0970*/  MUFU.SQRT R30, R30 ;  /* 0x0000001e001e7308 */ /* 0x000e240000002000 */
[----:B0-----:R-:W-:-:S06]  /*0980*/  FADD.FTZ R30, R30, c[0x0][0xd78] ;  /* 0x00035e001e1e7621 */ /* 0x001fcc0000010000 */
[----:B------:R-:W0:Y:S01]  /*0990*/  MUFU.RCP R41, R30 ;  /* 0x0000001e00297308 */ /* 0x000e220000001000 */
[----:B------:R-:W-:Y:S02]  /*09a0*/  FMUL.FTZ R16, R31, R38 ;  /* 0x000000261f107220 */ /* 0x000fe40000410000 */
[----:B---3--:R-:W-:Y:S02]  /*09b0*/  FMUL.FTZ R42, R42, c[0x0][0xd68] ;  /* 0x00035a002a2a7a20 */ /* 0x008fe40000410000 */
[----:B0-----:R-:W-:Y:S02]  /*09c0*/  FMUL.FTZ R16, R16, R41 ;  /* 0x0000002910107220 */ /* 0x001fe40000410000 */
[----:B----4-:R-:W-:Y:S02]  /*09d0*/  FMUL.FTZ R12, R45, c[0x0][0xd68] ;  /* 0x00035a002d0c7a20 */ /* 0x010fe40000410000 */
[----:B------:R-:W-:Y:S02]  /*09e0*/  FMUL.FTZ R13, R44, c[0x0][0xd6c] ;  /* 0x00035b002c0d7a20 */ /* 0x000fe40000410000 */
[----:B------:R-:W-:-:S02]  /*09f0*/  FMUL.FTZ R44, R20, R39 ;  /* 0x00000027142c7220 */ /* 0x000fc40000410000 */
[----:B------:R-:W-:Y:S02]  /*0a00*/  FFMA.FTZ R41, R19, R39, R12 ;  /* 0x0000002713297223 */ /* 0x000fe4000001000c */
[----:B------:R-:W-:Y:S02]  /*0a10*/  FFMA.FTZ R39, R39, R44, R13 ;  /* 0x0000002c27277223 */ /* 0x000fe4000001000d */
[-C--:B------:R-:W-:Y:S02]  /*0a20*/  FMUL.FTZ R13, R20, R36.reuse ;  /* 0x00000024140d7220 */ /* 0x080fe40000410000 */
[----:B------:R-:W-:Y:S02]  /*0a30*/  FFMA.FTZ R45, R19, R36, R42 ;  /* 0x00000024132d7223 */ /* 0x000fe4000001002a */
[----:B------:R-:W-:Y:S02]  /*0a40*/  FFMA.FTZ R36, R36, R13, R40 ;  /* 0x0000000d24247223 */ /* 0x000fe40000010028 */
[----:B------:R-:W-:-:S02]  /*0a50*/  FMUL.FTZ R30, R39, R29 ;  /* 0x0000001d271e7220 */ /* 0x000fc40000410000 */
[----:B------:R-:W-:-:S04]  /*0a60*/  FMUL.FTZ R42, R36, R29 ;  /* 0x0000001d242a7220 */ /* 0x000fc80000410000 */
[----:B------:R-:W0:Y:S08]  /*0a70*/  MUFU.SQRT R30, R30 ;  /* 0x0000001e001e7308 */ /* 0x000e300000002000 */
[----:B------:R-:W1:Y:S01]  /*0a80*/  MUFU.SQRT R42, R42 ;  /* 0x0000002a002a7308 */ /* 0x000e620000002000 */
[----:B0-----:R-:W-:-:S07]  /*0a90*/  FADD.FTZ R40, R30, c[0x0][0xd78] ;  /* 0x00035e001e287621 */ /* 0x001fce0000010000 */
[----:B------:R-:W0:Y:S01]  /*0aa0*/  MUFU.RCP R13, R40 ;  /* 0x00000028000d7308 */ /* 0x000e220000001000 */
[----:B-1----:R-:W-:-:S07]  /*0ab0*/  FADD.FTZ R44, R42, c[0x0][0xd78] ;  /* 0x00035e002a2c7621 */ /* 0x002fce0000010000 */
[----:B------:R-:W1:Y:S01]  /*0ac0*/  MUFU.RCP R44, R44 ;  /* 0x0000002c002c7308 */ /* 0x000e620000001000 */
[-C--:B------:R-:W-:Y:S01]  /*0ad0*/  FMUL.FTZ R29, R45, R38.reuse ;  /* 0x000000262d1d7220 */ /* 0x080fe20000410000 */
[----:B------:R-:W-:Y:S01]  /*0ae0*/  @P2 IADD3 R12, P4, R24, UR6, RZ ;  /* 0x00000006180c2c10 */ /* 0x000fe2000ff9e0ff */
[----:B------:R-:W-:-:S04]  /*0af0*/  FMUL.FTZ R38, R41, R38 ;  /* 0x0000002629267220 */ /* 0x000fc80000410000 */
[----:B0-----:R-:W-:Y:S01]  /*0b00*/  FMUL.FTZ R38, R38, R13 ;  /* 0x0000000d26267220 */ /* 0x001fe20000410000 */
[----:B------:R-:W-:Y:S02]  /*0b10*/  @P2 IADD3.X R13, R27, UR7, RZ, P4, !PT ;  /* 0x000000071b0d2c10 */ /* 0x000fe4000a7fe4ff */
[----:B------:R-:W-:Y:S01]  /*0b20*/  @P1 IADD3 R26, P4, R26, UR6, RZ ;  /* 0x000000061a1a1c10 */ /* 0x000fe2000ff9e0ff */
[----:B------:R-:W-:-:S03]  /*0b30*/  FFMA.FTZ R33, R0, R33, R16 ;  /* 0x0000002100217223 */ /* 0x000fc60000010010 */
[----:B------:R-:W-:Y:S01]  /*0b40*/  @P1 IADD3.X R27, R28, UR7, RZ, P4, !PT ;  /* 0x000000071c1b1c10 */ /* 0x000fe2000a7fe4ff */
[----:B-1----:R-:W-:Y:S01]  /*0b50*/  FMUL.FTZ R29, R29, R44 ;  /* 0x0000002c1d1d7220 */ /* 0x002fe20000410000 */
[----:B------:R-:W-:Y:S01]  /*0b60*/  @P0 IADD3 R16, P4, R23, UR6, RZ ;  /* 0x0000000617100c10 */ /* 0x000fe2000ff9e0ff */
[----:B------:R0:W-:Y:S01]  /*0b70*/  @P2 STG.E [R12.64], R37 ;  /* 0x000000250c002986 */ /* 0x0001e2000c101914 */
[C---:B------:R-:W-:Y:S02]  /*0b80*/  FFMA.FTZ R35, R0.reuse, R35, R38 ;  /* 0x0000002300237223 */ /* 0x040fe40000010026 */
[----:B------:R-:W-:Y:S01]  /*0b90*/  FFMA.FTZ R29, R0, R17, R29 ;  /* 0x00000011001d7223 */ /* 0x000fe2000001001d */
[----:B------:R0:W-:Y:S01]  /*0ba0*/  @P2 STG.E [R4.64], R43 ;  /* 0x0000002b04002986 */ /* 0x0001e2000c101914 */
[----:B------:R-:W-:-:S03]  /*0bb0*/  @P0 IADD3.X R17, R25, UR7, RZ, P4, !PT ;  /* 0x0000000719110c10 */ /* 0x000fc6000a7fe4ff */
[----:B------:R0:W-:Y:S04]  /*0bc0*/  @P2 STG.E [R2.64], R32 ;  /* 0x0000002002002986 */ /* 0x0001e8000c101914 */
[----:B------:R0:W-:Y:S04]  /*0bd0*/  @P1 STG.E [R26.64], R33 ;  /* 0x000000211a001986 */ /* 0x0001e8000c101914 */
[----:B------:R0:W-:Y:S04]  /*0be0*/  @P1 STG.E [R6.64], R31 ;  /* 0x0000001f06001986 */ /* 0x0001e8000c101914 */
[----:B------:R0:W-:Y:S04]  /*0bf0*/  @P1 STG.E [R8.64], R34 ;  /* 0x0000002208001986 */ /* 0x0001e8000c101914 */
[----:B------:R0:W-:Y:S04]  /*0c00*/  @P0 STG.E [R16.64], R35 ;  /* 0x0000002310000986 */ /* 0x0001e8000c101914 */
[----:B------:R0:W-:Y:S04]  /*0c10*/  @P0 STG.E [R10.64], R41 ;  /* 0x000000290a000986 */ /* 0x0001e8000c101914 */
[----:B------:R0:W-:Y:S01]  /*0c20*/  @P0 STG.E [R14.64], R39 ;  /* 0x000000270e000986 */ /* 0x0001e2000c101914 */
[----:B------:R-:W-:Y:S05]  /*0c30*/  @!P3 BRA `(.L_x_29) ;  /* 0x000000900000b947 */ /* 0x000fea0003800000 */
[C---:B0-----:R-:W-:Y:S02]  /*0c40*/  IADD3 R2, P0, R22.reuse, UR6, RZ ;  /* 0x0000000616027c10 */ /* 0x041fe4000ff1e0ff */
[----:B------:R-:W-:-:S02]  /*0c50*/  IADD3 R4, P2, R22, UR16, RZ ;  /* 0x0000001016047c10 */ /* 0x000fc4000ff5e0ff */
[----:B------:R-:W-:Y:S02]  /*0c60*/  IADD3 R22, P1, R22, UR18, RZ ;  /* 0x0000001216167c10 */ /* 0x000fe4000ff3e0ff */
[C---:B------:R-:W-:Y:S02]  /*0c70*/  IADD3.X R3, R21.reuse, UR7, RZ, P0, !PT ;  /* 0x0000000715037c10 */ /* 0x040fe400087fe4ff */
[C---:B------:R-:W-:Y:S02]  /*0c80*/  IADD3.X R5, R21.reuse, UR17, RZ, P2, !PT ;  /* 0x0000001115057c10 */ /* 0x040fe400097fe4ff */
[----:B------:R-:W-:Y:S01]  /*0c90*/  IADD3.X R23, R21, UR19, RZ, P1, !PT ;  /* 0x0000001315177c10 */ /* 0x000fe20008ffe4ff */
[----:B------:R0:W-:Y:S04]  /*0ca0*/  STG.E [R2.64], R29 ;  /* 0x0000001d02007986 */ /* 0x0001e8000c101914 */
[----:B------:R0:W-:Y:S04]  /*0cb0*/  STG.E [R4.64], R45 ;  /* 0x0000002d04007986 */ /* 0x0001e8000c101914 */
[----:B------:R0:W-:Y:S02]  /*0cc0*/  STG.E [R22.64], R36 ;  /* 0x0000002416007986 */ /* 0x0001e4000c101914 */
.L_x_29:
[----:B------:R-:W-:Y:S05]  /*0cd0*/  BSYNC B0 ;  /* 0x0000000000007941 */ /* 0x000fea0003800000 */
.L_x_28:
        /* <DEDUP_REMOVED lines=10> */
.L_x_31:
        /* <DEDUP_REMOVED lines=16> */
.L_x_39:


//--------------------- .nv.global                --------------------------
	.section	.nv.global,"aw",@nobits
.nv.global:
	.type		_ZN59_INTERNAL_a5eadf6a_28_multi_tensor_lamb_stage_1_cu_27039d214cuda3std3__48in_placeE,@object
	.size		_ZN59_INTERNAL_a5eadf6a_28_multi_tensor_lamb_stage_1_cu_27039d214cuda3std3__48in_placeE,(_ZN59_INTERNAL_a5eadf6a_28_multi_tensor_lamb_stage_1_cu_27039d214cuda3std6ranges3__45__cpo8distanceE - _ZN59_INTERNAL_a5eadf6a_28_multi_tensor_lamb_stage_1_cu_27039d214cuda3std3__48in_placeE)
_ZN59_INTERNAL_a5eadf6a_28_multi_tensor_lamb_stage_1_cu_27039d214cuda3std3__48in_placeE:
	.zero		1
	.type		_ZN59_INTERNAL_a5eadf6a_28_multi_tensor_lamb_stage_1_cu_27039d214cuda3std6ranges3__45__cpo8distanceE,@object
	.size		_ZN59_INTERNAL_a5eadf6a_28_multi_tensor_lamb_stage_1_cu_27039d214cuda3std6ranges3__45__cpo8distanceE,(_ZN59_INTERNAL_a5eadf6a_28_multi_tensor_lamb_stage_1_cu_27039d214cuda3std3__45__cpo6cbeginE - _ZN59_INTERNAL_a5eadf6a_28_multi_tensor_lamb_stage_1_cu_27039d214cuda3std6ranges3__45__cpo8distanceE)
_ZN59_INTERNAL_a5eadf6a_28_multi_tensor_lamb_stage_1_cu_27039d214cuda3std6ranges3__45__cpo8distanceE:
	.zero		1
	.type		_ZN59_INTERNAL_a5eadf6a_28_multi_tensor_lamb_stage_1_cu_27039d214cuda3std3__45__cpo6cbeginE,@object
	.size		_ZN59_INTERNAL_a5eadf6a_28_multi_tensor_lamb_stage_1_cu_27039d214cuda3std3__45__cpo6cbeginE,(_ZN59_INTERNAL_a5eadf6a_28_multi_tensor_lamb_stage_1_cu_27039d214cuda3std6ranges3__45__cpo7advanceE - _ZN59_INTERNAL_a5eadf6a_28_multi_tensor_lamb_stage_1_cu_27039d214cuda3std3__45__cpo6cbeginE)
_ZN59_INTERNAL_a5eadf6a_28_multi_tensor_lamb_stage_1_cu_27039d214cuda3std3__45__cpo6cbeginE:
	.zero		1
	.type		_ZN59_INTERNAL_a5eadf6a_28_multi_tensor_lamb_stage_1_cu_27039d214cuda3std6ranges3__45__cpo7advanceE,@object
	.size		_ZN59_INTERNAL_a5eadf6a_28_multi_tensor_lamb_stage_1_cu_27039d214cuda3std6ranges3__45__cpo7advanceE,(_ZN59_INTERNAL_a5eadf6a_28_multi_tensor_lamb_stage_1_cu_27039d214cuda3std3__45__cpo7crbeginE - _ZN59_INTERNAL_a5eadf6a_28_multi_tensor_lamb_stage_1_cu_27039d214cuda3std6ranges3__45__cpo7advanceE)
_ZN59_INTERNAL_a5eadf6a_28_multi_tensor_lamb_stage_1_cu_27039d214cuda3std6ranges3__45__cpo7advanceE:
	.zero		1
	.type		_ZN59_INTERNAL_a5eadf6a_28_multi_tensor_lamb_stage_1_cu_27039d214cuda3std3__45__cpo7crbeginE,@object
	.size		_ZN59_INTERNAL_a5eadf6a_28_multi_tensor_lamb_stage_1_cu_27039d214cuda3std3__45__cpo7crbeginE,(_ZN59_INTERNAL_a5eadf6a_28_multi_tensor_lamb_stage_1_cu_27039d214cuda3std6ranges3__45__cpo4dataE - _ZN59_INTERNAL_a5eadf6a_28_multi_tensor_lamb_stage_1_cu_27039d214cuda3std3__45__cpo7crbeginE)
_ZN59_INTERNAL_a5eadf6a_28_multi_tensor_lamb_stage_1_cu_27039d214cuda3std3__45__cpo7crbeginE:
	.zero		1
	.type		_ZN59_INTERNAL_a5eadf6a_28_multi_tensor_lamb_stage_1_cu_27039d214cuda3std6ranges3__45__cpo4dataE,@object
	.size		_ZN59_INTERNAL_a5eadf6a_28_multi_tensor_lamb_stage_1_cu_27039d214cuda3std6ranges3__45__cpo4dataE,(_ZN59_INTERNAL_a5eadf6a_28_multi_tensor_lamb_stage_1_cu_27039d214cuda3std6ranges3__45__cpo5beginE - _ZN59_INTERNAL_a5eadf6a_28_multi_tensor_lamb_stage_1_cu_27039d214cuda3std6ranges3__45__cpo4dataE)
_ZN59_INTERNAL_a5eadf6a_28_multi_tensor_lamb_stage_1_cu_27039d214cuda3std6ranges3__45__cpo4dataE:
	.zero		1
	.type		_ZN59_INTERNAL_a5eadf6a_28_multi_tensor_lamb_stage_1_cu_27039d214cuda3std6ranges3__45__cpo5beginE,@object
	.size		_ZN59_INTERNAL_a5eadf6a_28_multi_tensor_lamb_stage_1_cu_27039d214cuda3std6ranges3__45__cpo5beginE,(_ZN59_INTERNAL_a5eadf6a_28_multi_tensor_lamb_stage_1_cu_27039d214cuda3std3__461_GLOBAL__N__a5eadf6a_28_multi_tensor_lamb_stage_1_cu_27039d216ignoreE - _ZN59_INTERNAL_a5eadf6a_28_multi_tensor_lamb_stage_1_cu_27039d214cuda3std6ranges3__45__cpo5beginE)
_ZN59_INTERNAL_a5eadf6a_28_multi_tensor_lamb_stage_1_cu_27039d214cuda3std6ranges3__45__cpo5beginE:
	.zero		1
	.type		_ZN59_INTERNAL_a5eadf6a_28_multi_tensor_lamb_stage_1_cu_27039d214cuda3std3__461_GLOBAL__N__a5eadf6a_28_multi_tensor_lamb_stage_1_cu_27039d216ignoreE,@object
	.size		_ZN59_INTERNAL_a5eadf6a_28_multi_tensor_lamb_stage_1_cu_27039d214cuda3std3__461_GLOBAL__N__a5eadf6a_28_multi_tensor_lamb_stage_1_cu_27039d216ignoreE,(_ZN59_INTERNAL_a5eadf6a_28_multi_tensor_lamb_stage_1_cu_27039d214cuda3std6ranges3__45__cpo4sizeE - _ZN59_INTERNAL_a5eadf6a_28_multi_tensor_lamb_stage_1_cu_27039d214cuda3std3__461_GLOBAL__N__a5eadf6a_28_multi_tensor_lamb_stage_1_cu_27039d216ignoreE)
_ZN59_INTERNAL_a5eadf6a_28_multi_tensor_lamb_stage_1_cu_27039d214cuda3std3__461_GLOBAL__N__a5eadf6a_28_multi_tensor_lamb_stage_1_cu_27039d216ignoreE:
	.zero		1
	.type		_ZN59_INTERNAL_a5eadf6a_28_multi_tensor_lamb_stage_1_cu_27039d214cuda3std6ranges3__45__cpo4sizeE,@object
	.size		_ZN59_INTERNAL_a5eadf6a_28_multi_tensor_lamb_stage_1_cu_27039d214cuda3std6ranges3__45__cpo4sizeE,(_ZN59_INTERNAL_a5eadf6a_28_multi_tensor_lamb_stage_1_cu_27039d214cuda3std3__45__cpo5beginE - _ZN59_INTERNAL_a5eadf6a_28_multi_tensor_lamb_stage_1_cu_27039d214cuda3std6ranges3__45__cpo4sizeE)
_ZN59_INTERNAL_a5eadf6a_28_multi_tensor_lamb_stage_1_cu_27039d214cuda3std6ranges3__45__cpo4sizeE:
	.zero		1
	.type		_ZN59_INTERNAL_a5eadf6a_28_multi_tensor_lamb_stage_1_cu_27039d214cuda3std3__45__cpo5beginE,@object
	.size		_ZN59_INTERNAL_a5eadf6a_28_multi_tensor_lamb_stage_1_cu_27039d214cuda3std3__45__cpo5beginE,(_ZN59_INTERNAL_a5eadf6a_28_multi_tensor_lamb_stage_1_cu_27039d214cuda3std6ranges3__45__cpo6cbeginE - _ZN59_INTERNAL_a5eadf6a_28_multi_tensor_lamb_stage_1_cu_27039d214cuda3std3__45__cpo5beginE)
_ZN59_INTERNAL_a5eadf6a_28_multi_tensor_lamb_stage_1_cu_27039d214cuda3std3__45__cpo5beginE:
	.zero		1
	.type		_ZN59_INTERNAL_a5eadf6a_28_multi_tensor_lamb_stage_1_cu_27039d214cuda3std6ranges3__45__cpo6cbeginE,@object
	.size		_ZN59_INTERNAL_a5eadf6a_28_multi_tensor_lamb_stage_1_cu_27039d214cuda3std6ranges3__45__cpo6cbeginE,(_ZN59_INTERNAL_a5eadf6a_28_multi_tensor_lamb_stage_1_cu_27039d214cuda3std3__45__cpo6rbeginE - _ZN59_INTERNAL_a5eadf6a_28_multi_tensor_lamb_stage_1_cu_27039d214cuda3std6ranges3__45__cpo6cbeginE)
_ZN59_INTERNAL_a5eadf6a_28_multi_tensor_lamb_stage_1_cu_27039d214cuda3std6ranges3__45__cpo6cbeginE:
	.zero		1
	.type		_ZN59_INTERNAL_a5eadf6a_28_multi_tensor_lamb_stage_1_cu_27039d214cuda3std3__45__cpo6rbeginE,@object
	.size		_ZN59_INTERNAL_a5eadf6a_28_multi_tensor_lamb_stage_1_cu_27039d214cuda3std3__45__cpo6rbeginE,(_ZN59_INTERNAL_a5eadf6a_28_multi_tensor_lamb_stage_1_cu_27039d214cuda3std6ranges3__45__cpo4nextE - _ZN59_INTERNAL_a5eadf6a_28_multi_tensor_lamb_stage_1_cu_27039d214cuda3std3__45__cpo6rbeginE)
_ZN59_INTERNAL_a5eadf6a_28_multi_tensor_lamb_stage_1_cu_27039d214cuda3std3__45__cpo6rbeginE:
	.zero		1
	.type		_ZN59_INTERNAL_a5eadf6a_28_multi_tensor_lamb_stage_1_cu_27039d214cuda3std6ranges3__45__cpo4nextE,@object
	.size		_ZN59_INTERNAL_a5eadf6a_28_multi_tensor_lamb_stage_1_cu_27039d214cuda3std6ranges3__45__cpo4nextE,(_ZN59_INTERNAL_a5eadf6a_28_multi_tensor_lamb_stage_1_cu_27039d214cuda3std6ranges3__45__cpo4swapE - _ZN59_INTERNAL_a5eadf6a_28_multi_tensor_lamb_stage_1_cu_27039d214cuda3std6ranges3__45__cpo4nextE)
_ZN59_INTERNAL_a5eadf6a_28_multi_tensor_lamb_stage_1_cu_27039d214cuda3std6ranges3__45__cpo4nextE:
	.zero		1
	.type		_ZN59_INTERNAL_a5eadf6a_28_multi_tensor_lamb_stage_1_cu_27039d214cuda3std6ranges3__45__cpo4swapE,@object
	.size		_ZN59_INTERNAL_a5eadf6a_28_multi_tensor_lamb_stage_1_cu_27039d214cuda3std6ranges3__45__cpo4swapE,(_ZN59_INTERNAL_a5eadf6a_28_multi_tensor_lamb_stage_1_cu_27039d214cuda3std3__420unreachable_sentinelE - _ZN59_INTERNAL_a5eadf6a_28_multi_tensor_lamb_stage_1_cu_27039d214cuda3std6ranges3__45__cpo4swapE)
_ZN59_INTERNAL_a5eadf6a_28_multi_tensor_lamb_stage_1_cu_27039d214cuda3std6ranges3__45__cpo4swapE:
	.zero		1
	.type		_ZN59_INTERNAL_a5eadf6a_28_multi_tensor_lamb_stage_1_cu_27039d214cuda3std3__420unreachable_sentinelE,@object
	.size		_ZN59_INTERNAL_a5eadf6a_28_multi_tensor_lamb_stage_1_cu_27039d214cuda3std3__420unreachable_sentinelE,(_ZN59_INTERNAL_a5eadf6a_28_multi_tensor_lamb_stage_1_cu_27039d216thrust23THRUST_300001_SM_800_NS6system6detail10sequential3seqE - _ZN59_INTERNAL_a5eadf6a_28_multi_tensor_lamb_stage_1_cu_27039d214cuda3std3__420unreachable_sentinelE)
_ZN59_INTERNAL_a5eadf6a_28_multi_tensor_lamb_stage_1_cu_27039d214cuda3std3__420unreachable_sentinelE:
	.zero		1
	.type		_ZN59_INTERNAL_a5eadf6a_28_multi_tensor_lamb_stage_1_cu_27039d216thrust23THRUST_300001_SM_800_NS6system6detail10sequential3seqE,@object
	.size		_ZN59_INTERNAL_a5eadf6a_28_multi_tensor_lamb_stage_1_cu_27039d216thrust23THRUST_300001_SM_800_NS6system6detail10sequential3seqE,(_ZN59_INTERNAL_a5eadf6a_28_multi_tensor_lamb_stage_1_cu_27039d214cuda3std3__45__cpo4cendE - _ZN59_INTERNAL_a5eadf6a_28_multi_tensor_lamb_stage_1_cu_27039d216thrust23THRUST_300001_SM_800_NS6system6detail10sequential3seqE)
_ZN59_INTERNAL_a5eadf6a_28_multi_tensor_lamb_stage_1_cu_27039d216thrust23THRUST_300001_SM_800_NS6system6detail10sequential3seqE:
	.zero		1
	.type		_ZN59_INTERNAL_a5eadf6a_28_multi_tensor_lamb_stage_1_cu_27039d214cuda3std3__45__cpo4cendE,@object
	.size		_ZN59_INTERNAL_a5eadf6a_28_multi_tensor_lamb_stage_1_cu_27039d214cuda3std3__45__cpo4cendE,(_ZN59_INTERNAL_a5eadf6a_28_multi_tensor_lamb_stage_1_cu_27039d214cuda3std6ranges3__45__cpo9iter_swapE - _ZN59_INTERNAL_a5eadf6a_28_multi_tensor_lamb_stage_1_cu_27039d214cuda3std3__45__cpo4cendE)
_ZN59_INTERNAL_a5eadf6a_28_multi_tensor_lamb_stage_1_cu_27039d214cuda3std3__45__cpo4cendE:
	.zero		1
	.type		_ZN59_INTERNAL_a5eadf6a_28_multi_tensor_lamb_stage_1_cu_27039d214cuda3std6ranges3__45__cpo9iter_swapE,@object
	.size		_ZN59_INTERNAL_a5eadf6a_28_multi_tensor_lamb_stage_1_cu_27039d214cuda3std6ranges3__45__cpo9iter_swapE,(_ZN59_INTERNAL_a5eadf6a_28_multi_tensor_lamb_stage_1_cu_27039d214cuda3std3__45__cpo5crendE - _ZN59_INTERNAL_a5eadf6a_28_multi_tensor_lamb_stage_1_cu_27039d214cuda3std6ranges3__45__cpo9iter_swapE)
_ZN59_INTERNAL_a5eadf6a_28_multi_tensor_lamb_stage_1_cu_27039d214cuda3std6ranges3__45__cpo9iter_swapE:
	.zero		1
	.type		_ZN59_INTERNAL_a5eadf6a_28_multi_tensor_lamb_stage_1_cu_27039d214cuda3std3__45__cpo5crendE,@object
	.size		_ZN59_INTERNAL_a5eadf6a_28_multi_tensor_lamb_stage_1_cu_27039d214cuda3std3__45__cpo5crendE,(_ZN59_INTERNAL_a5eadf6a_28_multi_tensor_lamb_stage_1_cu_27039d214cuda3std6ranges3__45__cpo5cdataE - _ZN59_INTERNAL_a5eadf6a_28_multi_tensor_lamb_stage_1_cu_27039d214cuda3std3__45__cpo5crendE)
_ZN59_INTERNAL_a5eadf6a_28_multi_tensor_lamb_stage_1_cu_27039d214cuda3std3__45__cpo5crendE:
	.zero		1
	.type		_ZN59_INTERNAL_a5eadf6a_28_multi_tensor_lamb_stage_1_cu_27039d214cuda3std6ranges3__45__cpo5cdataE,@object
	.size		_ZN59_INTERNAL_a5eadf6a_28_multi_tensor_lamb_stage_1_cu_27039d214cuda3std6ranges3__45__cpo5cdataE,(_ZN59_INTERNAL_a5eadf6a_28_multi_tensor_lamb_stage_1_cu_27039d214cuda3std6ranges3__45__cpo3endE - _ZN59_INTERNAL_a5eadf6a_28_multi_tensor_lamb_stage_1_cu_27039d214cuda3std6ranges3__45__cpo5cdataE)
_ZN59_INTERNAL_a5eadf6a_28_multi_tensor_lamb_stage_1_cu_27039d214cuda3std6ranges3__45__cpo5cdataE:
	.zero		1
	.type		_ZN59_INTERNAL_a5eadf6a_28_multi_tensor_lamb_stage_1_cu_27039d214cuda3std6ranges3__45__cpo3endE,@object
	.size		_ZN59_INTERNAL_a5eadf6a_28_multi_tensor_lamb_stage_1_cu_27039d214cuda3std6ranges3__45__cpo3endE,(_ZN59_INTERNAL_a5eadf6a_28_multi_tensor_lamb_stage_1_cu_27039d214cuda3std3__419piecewise_constructE - _ZN59_INTERNAL_a5eadf6a_28_multi_tensor_lamb_stage_1_cu_27039d214cuda3std6ranges3__45__cpo3endE)
_ZN59_INTERNAL_a5eadf6a_28_multi_tensor_lamb_stage_1_cu_27039d214cuda3std6ranges3__45__cpo3endE:
	.zero		1
	.type		_ZN59_INTERNAL_a5eadf6a_28_multi_tensor_lamb_stage_1_cu_27039d214cuda3std3__419piecewise_constructE,@object
	.size		_ZN59_INTERNAL_a5eadf6a_28_multi_tensor_lamb_stage_1_cu_27039d214cuda3std3__419piecewise_constructE,(_ZN59_INTERNAL_a5eadf6a_28_multi_tensor_lamb_stage_1_cu_27039d214cuda3std6ranges3__45__cpo5ssizeE - _ZN59_INTERNAL_a5eadf6a_28_multi_tensor_lamb_stage_1_cu_27039d214cuda3std3__419piecewise_constructE)
_ZN59_INTERNAL_a5eadf6a_28_multi_tensor_lamb_stage_1_cu_27039d214cuda3std3__419piecewise_constructE:
	.zero		1
	.type		_ZN59_INTERNAL_a5eadf6a_28_multi_tensor_lamb_stage_1_cu_27039d214cuda3std6ranges3__45__cpo5ssizeE,@object
	.size		_ZN59_INTERNAL_a5eadf6a_28_multi_tensor_lamb_stage_1_cu_27039d214cuda3std6ranges3__45__cpo5ssizeE,(_ZN59_INTERNAL_a5eadf6a_28_multi_tensor_lamb_stage_1_cu_27039d214cuda3std3__45__cpo3endE - _ZN59_INTERNAL_a5eadf6a_28_multi_tensor_lamb_stage_1_cu_27039d214cuda3std6ranges3__45__cpo5ssizeE)
_ZN59_INTERNAL_a5eadf6a_28_multi_tensor_lamb_stage_1_cu_27039d214cuda3std6ranges3__45__cpo5ssizeE:
	.zero		1
	.type		_ZN59_INTERNAL_a5eadf6a_28_multi_tensor_lamb_stage_1_cu_27039d214cuda3std3__45__cpo3endE,@object
	.size		_ZN59_INTERNAL_a5eadf6a_28_multi_tensor_lamb_stage_1_cu_27039d214cuda3std3__45__cpo3endE,(_ZN59_INTERNAL_a5eadf6a_28_multi_tensor_lamb_stage_1_cu_27039d214cuda3std6ranges3__45__cpo4cendE - _ZN59_INTERNAL_a5eadf6a_28_multi_tensor_lamb_stage_1_cu_27039d214cuda3std3__45__cpo3endE)
_ZN59_INTERNAL_a5eadf6a_28_multi_tensor_lamb_stage_1_cu_27039d214cuda3std3__45__cpo3endE:
	.zero		1
	.type		_ZN59_INTERNAL_a5eadf6a_28_multi_tensor_lamb_stage_1_cu_27039d214cuda3std6ranges3__45__cpo4cendE,@object
	.size		_ZN59_INTERNAL_a5eadf6a_28_multi_tensor_lamb_stage_1_cu_27039d214cuda3std6ranges3__45__cpo4cendE,(_ZN59_INTERNAL_a5eadf6a_28_multi_tensor_lamb_stage_1_cu_27039d214cuda3std3__45__cpo4rendE - _ZN59_INTERNAL_a5eadf6a_28_multi_tensor_lamb_stage_1_cu_27039d214cuda3std6ranges3__45__cpo4cendE)
_ZN59_INTERNAL_a5eadf6a_28_multi_tensor_lamb_stage_1_cu_27039d214cuda3std6ranges3__45__cpo4cendE:
	.zero		1
	.type		_ZN59_INTERNAL_a5eadf6a_28_multi_tensor_lamb_stage_1_cu_27039d214cuda3std3__45__cpo4rendE,@object
	.size		_ZN59_INTERNAL_a5eadf6a_28_multi_tensor_lamb_stage_1_cu_27039d214cuda3std3__45__cpo4rendE,(_ZN59_INTERNAL_a5eadf6a_28_multi_tensor_lamb_stage_1_cu_27039d214cuda3std6ranges3__45__cpo4prevE - _ZN59_INTERNAL_a5eadf6a_28_multi_tensor_lamb_stage_1_cu_27039d214cuda3std3__45__cpo4rendE)
_ZN59_INTERNAL_a5eadf6a_28_multi_tensor_lamb_stage_1_cu_27039d214cuda3std3__45__cpo4rendE:
	.zero		1
	.type		_ZN59_INTERNAL_a5eadf6a_28_multi_tensor_lamb_stage_1_cu_27039d214cuda3std6ranges3__45__cpo4prevE,@object
	.size		_ZN59_INTERNAL_a5eadf6a_28_multi_tensor_lamb_stage_1_cu_27039d214cuda3std6ranges3__45__cpo4prevE,(_ZN59_INTERNAL_a5eadf6a_28_multi_tensor_lamb_stage_1_cu_27039d214cuda3std6ranges3__45__cpo9iter_moveE - _ZN59_INTERNAL_a5eadf6a_28_multi_tensor_lamb_stage_1_cu_27039d214cuda3std6ranges3__45__cpo4prevE)
_ZN59_INTERNAL_a5eadf6a_28_multi_tensor_lamb_stage_1_cu_27039d214cuda3std6ranges3__45__cpo4prevE:
	.zero		1
	.type		_ZN59_INTERNAL_a5eadf6a_28_multi_tensor_lamb_stage_1_cu_27039d214cuda3std6ranges3__45__cpo9iter_moveE,@object
	.size		_ZN59_INTERNAL_a5eadf6a_28_multi_tensor_lamb_stage_1_cu_27039d214cuda3std6ranges3__45__cpo9iter_moveE,(.L_13 - _ZN59_INTERNAL_a5eadf6a_28_multi_tensor_lamb_stage_1_cu_27039d214cuda3std6ranges3__45__cpo9iter_moveE)
_ZN59_INTERNAL_a5eadf6a_28_multi_tensor_lamb_stage_1_cu_27039d214cuda3std6ranges3__45__cpo9iter_moveE:
	.zero		1
.L_13:
